def gluon_wgmma(
    a_ptr,
    b_ptr,
    c_ptr,
    M,
    N,
    K,
    stride_am,
    stride_bk,
    stride_cm,
    BLOCK_M: gl.constexpr,
    BLOCK_N: gl.constexpr,
    BLOCK_K: gl.constexpr,
    DTYPE: gl.constexpr,
    A_LAYOUT: gl.constexpr,
    B_LAYOUT: gl.constexpr,
    C_LAYOUT: gl.constexpr,
    B_SHAPE: gl.constexpr,
    TRANS_B: gl.constexpr,
    NUM_BUFFERS: gl.constexpr,
    NUM_WARPS: gl.constexpr,
):
    a_desc = tma.make_tensor_descriptor(
        a_ptr, [M, K], [stride_am, 1], [BLOCK_M, BLOCK_K], A_LAYOUT
    )
    b_desc = tma.make_tensor_descriptor(
        b_ptr,
        [N, K] if TRANS_B else [K, N],
        [stride_bk, 1],
        B_SHAPE,
        B_LAYOUT,
    )
    c_desc = tma.make_tensor_descriptor(
        c_ptr, [M, N], [stride_cm, 1], [BLOCK_M, BLOCK_N], C_LAYOUT
    )

    a_bufs = gl.allocate_shared_memory(
        DTYPE, [NUM_BUFFERS, BLOCK_M, BLOCK_K], A_LAYOUT
    )
    b_bufs = gl.allocate_shared_memory(DTYPE, [NUM_BUFFERS] + B_SHAPE, B_LAYOUT)

    pid_m = gl.program_id(0)
    pid_n = gl.program_id(1)
    off_m = pid_m * BLOCK_M
    off_n = pid_n * BLOCK_N

    mma_layout: gl.constexpr = pick_wgmma_layout(DTYPE, BLOCK_M, BLOCK_N, NUM_WARPS)
    acc = warpgroup_mma_init(
        gl.zeros((BLOCK_M, BLOCK_N), dtype=gl.float32, layout=mma_layout)
    )

    bars = gl.allocate_shared_memory(
        gl.int64, [NUM_BUFFERS, 1], mbarrier.MBarrierLayout()
    )
    for i in gl.static_range(NUM_BUFFERS):
        mbarrier.init(bars.index(i), count=1)
    idx = 0
    phase = 0

    for k in range(0, K, BLOCK_K):
        a = a_bufs.index(idx)
        b = b_bufs.index(idx)
        bar = bars.index(idx)
        mbarrier.expect(bar, a_desc.block_type.nbytes + b_desc.block_type.nbytes)
        tma.async_copy_global_to_shared(a_desc, [off_m, k], bar, a)
        tma.async_copy_global_to_shared(
            b_desc, [off_n, k] if TRANS_B else [k, off_n], bar, b
        )
        mbarrier.wait(bar, phase=phase)

        if TRANS_B:
            b = b.permute((1, 0))
        acc = warpgroup_mma_wait(num_outstanding=0, deps=(acc,))
        acc = warpgroup_mma(a, b, acc, is_async=True)

        idx += 1
        if idx == NUM_BUFFERS:
            idx = 0
            phase ^= 1

    acc = warpgroup_mma_wait(num_outstanding=0, deps=(acc,))
    for i in gl.static_range(NUM_BUFFERS):
        mbarrier.invalidate(bars.index(i))

    c_smem = gl.allocate_shared_memory(DTYPE, [BLOCK_M, BLOCK_N], C_LAYOUT)
    c_smem.store(acc.to(DTYPE))
    fence_async_shared()
    tma.async_copy_shared_to_global(c_desc, [off_m, off_n], c_smem)
    tma.store_wait(pendings=0)

# config = {"BLOCK_K": 64, "BLOCK_M": 256, "BLOCK_N": 256, "arch": "sm_90", "dtype": "bf16", "num_buffers": 2, "num_warps": 4, "trans_b": 1}
# arch = sm_90


// ===== COMPILED SASS (sm_90a) =====

	.target	sm_90a

	.elftype	@"ET_EXEC"


//--------------------- .note.nv.tkinfo           --------------------------
	.section	.note.nv.tkinfo,"",@"SHT_NOTE"
	.sectionflags	@"SHF_NOTE_NV_TKINFO"
	.tkinfo
        /*0018*/ 	.word	0x00000002
        /*0030*/ 	.string	""
        /*0030*/ 	.string	"ptxas"
        /*0030*/ 	.string	"Cuda compilation tools, release 13.0, V13.0.88"
        /*0030*/ 	.string	"Build cuda_13.0.r13.0/compiler.36424714_0"
        /*0030*/ 	.string	"-v  -suppress-debug-info  -lineinfo  -arch sm_90a "



//--------------------- .note.nv.cuinfo           --------------------------
	.section	.note.nv.cuinfo,"",@"SHT_NOTE"
	.sectionflags	@"SHF_NOTE_NV_CUINFO"
        /*0018*/ 	.short	0x0002
        /*001a*/ 	.short	0x005a
        /*001c*/ 	.short	0x0082
	.zero		2


//--------------------- .nv.info                  --------------------------
	.section	.nv.info,"",@"SHT_CUDA_INFO"
	.align	4


	//----- nvinfo : EIATTR_REGCOUNT
	.align		4
        /*0000*/ 	.byte	0x04, 0x2f
        /*0002*/ 	.short	(.L_1 - .L_0)
	.align		4
.L_0:
        /*0004*/ 	.word	index@(gluon_wgmma)
        /*0008*/ 	.word	0x000000ff


	//----- nvinfo : EIATTR_FRAME_SIZE
	.align		4
.L_1:
        /*000c*/ 	.byte	0x04, 0x11
        /*000e*/ 	.short	(.L_3 - .L_2)
	.align		4
.L_2:
        /*0010*/ 	.word	index@(gluon_wgmma)
        /*0014*/ 	.word	0x00000ad0


	//----- nvinfo : EIATTR_MIN_STACK_SIZE
	.align		4
.L_3:
        /*0018*/ 	.byte	0x04, 0x12
        /*001a*/ 	.short	(.L_5 - .L_4)
	.align		4
.L_4:
        /*001c*/ 	.word	index@(gluon_wgmma)
        /*0020*/ 	.word	0x00000ad0
.L_5:


//--------------------- .nv.compat                --------------------------
	.section	.nv.compat,"",@"SHT_CUDA_COMPAT_INFO"
	.align	4
        /*0000*/ 	.byte	0x02, 0x09, 0x01, 0x00, 0x02, 0x02, 0x04, 0x00, 0x02, 0x05, 0x05, 0x00, 0x03, 0x07, 0x01, 0x01
        /*0010*/ 	.byte	0x02, 0x03, 0x03, 0x00, 0x02, 0x06, 0x01, 0x00, 0x04, 0x0b, 0x08, 0x00, 0x00, 0x00, 0x00, 0x00
        /*0020*/ 	.byte	0x00, 0x00, 0x00, 0x00


//--------------------- .nv.info.gluon_wgmma      --------------------------
	.section	.nv.info.gluon_wgmma,"",@"SHT_CUDA_INFO"
	.sectionflags	@""
	.align	4


	//----- nvinfo : EIATTR_CUDA_API_VERSION
	.align		4
        /*0000*/ 	.byte	0x04, 0x37
        /*0002*/ 	.short	(.L_7 - .L_6)
.L_6:
        /*0004*/ 	.word	0x00000082


	//----- nvinfo : EIATTR_KPARAM_INFO
	.align		4
.L_7:
        /*0008*/ 	.byte	0x04, 0x17
        /*000a*/ 	.short	(.L_9 - .L_8)
.L_8:
        /*000c*/ 	.word	0x00000000
        /*0010*/ 	.short	0x000a
        /*0012*/ 	.short	0x0048
        /*0014*/ 	.byte	0x00, 0xf4, 0x21, 0x00


	//----- nvinfo : EIATTR_KPARAM_INFO
	.align		4
.L_9:
        /*0018*/ 	.byte	0x04, 0x17
        /*001a*/ 	.short	(.L_11 - .L_10)
.L_10:
        /*001c*/ 	.word	0x00000000
        /*0020*/ 	.short	0x0009
        /*0022*/ 	.short	0x0040
        /*0024*/ 	.byte	0x00, 0xf4, 0x21, 0x00


	//----- nvinfo : EIATTR_KPARAM_INFO
	.align		4
.L_11:
        /*0028*/ 	.byte	0x04, 0x17
        /*002a*/ 	.short	(.L_13 - .L_12)
.L_12:
        /*002c*/ 	.word	0x00000000
        /*0030*/ 	.short	0x0008
        /*0032*/ 	.short	0x0038
        /*0034*/ 	.byte	0x00, 0xf0, 0x21, 0x00


	//----- nvinfo : EIATTR_KPARAM_INFO
	.align		4
.L_13:
        /*0038*/ 	.byte	0x04, 0x17
        /*003a*/ 	.short	(.L_15 - .L_14)
.L_14:
        /*003c*/ 	.word	0x00000000
        /*0040*/ 	.short	0x0007
        /*0042*/ 	.short	0x0030
        /*0044*/ 	.byte	0x00, 0xf0, 0x21, 0x00


	//----- nvinfo : EIATTR_KPARAM_INFO
	.align		4
.L_15:
        /*0048*/ 	.byte	0x04, 0x17
        /*004a*/ 	.short	(.L_17 - .L_16)
.L_16:
        /*004c*/ 	.word	0x00000000
        /*0050*/ 	.short	0x0006
        /*0052*/ 	.short	0x0028
        /*0054*/ 	.byte	0x00, 0xf0, 0x21, 0x00


	//----- nvinfo : EIATTR_KPARAM_INFO
	.align		4
.L_17:
        /*0058*/ 	.byte	0x04, 0x17
        /*005a*/ 	.short	(.L_19 - .L_18)
.L_18:
        /*005c*/ 	.word	0x00000000
        /*0060*/ 	.short	0x0005
        /*0062*/ 	.short	0x0020
        /*0064*/ 	.byte	0x00, 0xf0, 0x11, 0x00


	//----- nvinfo : EIATTR_KPARAM_INFO
	.align		4
.L_19:
        /*0068*/ 	.byte	0x04, 0x17
        /*006a*/ 	.short	(.L_21 - .L_20)
.L_20:
        /*006c*/ 	.word	0x00000000
        /*0070*/ 	.short	0x0004
        /*0072*/ 	.short	0x001c
        /*0074*/ 	.byte	0x00, 0xf0, 0x11, 0x00


	//----- nvinfo : EIATTR_KPARAM_INFO
	.align		4
.L_21:
        /*0078*/ 	.byte	0x04, 0x17
        /*007a*/ 	.short	(.L_23 - .L_22)
.L_22:
        /*007c*/ 	.word	0x00000000
        /*0080*/ 	.short	0x0003
        /*0082*/ 	.short	0x0018
        /*0084*/ 	.byte	0x00, 0xf0, 0x11, 0x00


	//----- nvinfo : EIATTR_KPARAM_INFO
	.align		4
.L_23:
        /*0088*/ 	.byte	0x04, 0x17
        /*008a*/ 	.short	(.L_25 - .L_24)
.L_24:
        /*008c*/ 	.word	0x00000000
        /*0090*/ 	.short	0x0002
        /*0092*/ 	.short	0x0010
        /*0094*/ 	.byte	0x00, 0xf4, 0x21, 0x00


	//----- nvinfo : EIATTR_KPARAM_INFO
	.align		4
.L_25:
        /*0098*/ 	.byte	0x04, 0x17
        /*009a*/ 	.short	(.L_27 - .L_26)
.L_26:
        /*009c*/ 	.word	0x00000000
        /*00a0*/ 	.short	0x0001
        /*00a2*/ 	.short	0x0008
        /*00a4*/ 	.byte	0x00, 0xf4, 0x21, 0x00


	//----- nvinfo : EIATTR_KPARAM_INFO
	.align		4
.L_27:
        /*00a8*/ 	.byte	0x04, 0x17
        /*00aa*/ 	.short	(.L_29 - .L_28)
.L_28:
        /*00ac*/ 	.word	0x00000000
        /*00b0*/ 	.short	0x0000
        /*00b2*/ 	.short	0x0000
        /*00b4*/ 	.byte	0x00, 0xf4, 0x21, 0x00


	//----- nvinfo : EIATTR_SPARSE_MMA_MASK
	.align		4
.L_29:
        /*00b8*/ 	.byte	0x03, 0x50
        /*00ba*/ 	.short	0x0000


	//----- nvinfo : EIATTR_MAXREG_COUNT
	.align		4
        /*00bc*/ 	.byte	0x03, 0x1b
        /*00be*/ 	.short	0x00ff


	//----- nvinfo : EIATTR_NUM_BARRIERS
	.align		4
        /*00c0*/ 	.byte	0x02, 0x4c
        /*00c2*/ 	.byte	0x01
	.zero		1


	//----- nvinfo : EIATTR_ANNOTATIONS
	.align		4
        /*00c4*/ 	.byte	0x04, 0x55
        /*00c6*/ 	.short	(.L_31 - .L_30)


	//   ....[0]....
.L_30:
        /*00c8*/ 	.word	0x00000001
        /*00cc*/ 	.byte	0x70, 0x11, 0x00, 0x00, 0x01, 0x00, 0x00, 0x00, 0xb0, 0x11, 0x00, 0x00, 0x01, 0x00, 0x00, 0x00
        /* <DEDUP_REMOVED lines=1040> */
        /*41dc*/ 	.byte	0x40, 0xbb, 0x00, 0x00, 0x01, 0x00, 0x00, 0x00, 0x50, 0xbb, 0x00, 0x00


	//----- nvinfo : EIATTR_MERCURY_ISA_VERSION
	.align		4
.L_31:
        /*41e8*/ 	.byte	0x03, 0x5f
        /*41ea*/ 	.short	0x0101


	//----- nvinfo : EIATTR_INT_WARP_WIDE_INSTR_OFFSETS
	.align		4
        /*41ec*/ 	.byte	0x04, 0x31
        /*41ee*/ 	.short	(.L_33 - .L_32)


	//   ....[0]....
.L_32:
        /*41f0*/ 	.word	0x00002dd0


	//   ....[1]....
        /*41f4*/ 	.word	0x00002df0


	//   ....[2]....
        /*41f8*/ 	.word	0x00002ea0


	//   ....[3]....
        /*41fc*/ 	.word	0x00004cc0


	//   ....[4]....
        /*4200*/ 	.word	0x00004cd0


	//   ....[5]....
        /*4204*/ 	.word	0x00004d50


	//   ....[6]....
        /*4208*/ 	.word	0x00004d60


	//----- nvinfo : EIATTR_COOP_GROUP_MASK_REGIDS
	.align		4
.L_33:
        /*420c*/ 	.byte	0x04, 0x29
        /*420e*/ 	.short	(.L_35 - .L_34)


	//   ....[0]....
.L_34:
        /*4210*/ 	.word	0xffffffff


	//   ....[1]....
        /*4214*/ 	.word	0xffffffff


	//   ....[2]....
        /*4218*/ 	.word	0xffffffff


	//----- nvinfo : EIATTR_COOP_GROUP_INSTR_OFFSETS
	.align		4
.L_35:
        /*421c*/ 	.byte	0x04, 0x28
        /*421e*/ 	.short	(.L_37 - .L_36)


	//   ....[0]....
.L_36:
        /*4220*/ 	.word	0x00000170


	//   ....[1]....
        /*4224*/ 	.word	0x00000710


	//   ....[2]....
        /*4228*/ 	.word	0x00000d00


	//----- nvinfo : EIATTR_MBARRIER_INSTR_OFFSETS
	.align		4
.L_37:
        /*422c*/ 	.byte	0x04, 0x39
        /*422e*/ 	.short	(.L_39 - .L_38)


	//   ....[0]....
.L_38:
        /*4230*/ 	.word	0x00002f40
        /*4234*/ 	.word	0x000000ff
        /*4238*/ 	.word	0x00020000
        /*423c*/ 	.short	0x0100
        /*423e*/ 	.byte	0x2a
	.zero		1


	//   ....[1]....
        /*4240*/ 	.word	0x00002fb0
        /*4244*/ 	.word	0x000000ff
        /*4248*/ 	.word	0x00020008
        /*424c*/ 	.short	0x0100
        /*424e*/ 	.byte	0x2a
	.zero		1


	//   ....[2]....
        /*4250*/ 	.word	0x00004e10
        /*4254*/ 	.word	0x000000ff
        /*4258*/ 	.word	0x00020000
        /*425c*/ 	.short	0x010a
        /*425e*/ 	.byte	0x18
	.zero		1


	//   ....[3]....
        /*4260*/ 	.word	0x00008a20
        /*4264*/ 	.word	0x000000ff
        /*4268*/ 	.word	0x00020000
        /*426c*/ 	.short	0x0108
        /*426e*/ 	.byte	0x2a
	.zero		1


	//   ....[4]....
        /*4270*/ 	.word	0x00008a80
        /*4274*/ 	.word	0x000000ff
        /*4278*/ 	.word	0x00020008
        /*427c*/ 	.short	0x0108
        /*427e*/ 	.byte	0x2a
	.zero		1


	//   ....[5]....
        /*4280*/ 	.word	0x0000c080
        /*4284*/ 	.word	0x000000ff
        /*4288*/ 	.word	0x00020000
        /*428c*/ 	.short	0x010a
        /*428e*/ 	.byte	0x18
	.zero		1


	//----- nvinfo : EIATTR_NUM_MBARRIERS
	.align		4
.L_39:
        /*4290*/ 	.byte	0x03, 0x38
        /*4292*/ 	.short	0x0002


	//----- nvinfo : EIATTR_EXIT_INSTR_OFFSETS
	.align		4
        /*4294*/ 	.byte	0x04, 0x1c
        /*4296*/ 	.short	(.L_41 - .L_40)


	//   ....[0]....
.L_40:
        /*4298*/ 	.word	0x0000c070


	//----- nvinfo : EIATTR_REQNTID
	.align		4
.L_41:
        /*429c*/ 	.byte	0x04, 0x10
        /*429e*/ 	.short	(.L_43 - .L_42)
.L_42:
        /*42a0*/ 	.word	0x00000080
        /*42a4*/ 	.word	0x00000001
        /*42a8*/ 	.word	0x00000001


	//----- nvinfo : EIATTR_CRS_STACK_SIZE
	.align		4
.L_43:
        /*42ac*/ 	.byte	0x04, 0x1e
        /*42ae*/ 	.short	(.L_45 - .L_44)
.L_44:
        /*42b0*/ 	.word	0x00000000


	//----- nvinfo : EIATTR_CBANK_PARAM_SIZE
	.align		4
.L_45:
        /*42b4*/ 	.byte	0x03, 0x19
        /*42b6*/ 	.short	0x0050


	//----- nvinfo : EIATTR_PARAM_CBANK
	.align		4
        /*42b8*/ 	.byte	0x04, 0x0a
        /*42ba*/ 	.short	(.L_47 - .L_46)
	.align		4
.L_46:
        /*42bc*/ 	.word	index@(.nv.constant0.gluon_wgmma)
        /*42c0*/ 	.short	0x0210
        /*42c2*/ 	.short	0x0050


	//----- nvinfo : EIATTR_SW_WAR
	.align		4
.L_47:
        /*42c4*/ 	.byte	0x04, 0x36
        /*42c6*/ 	.short	(.L_49 - .L_48)
.L_48:
        /*42c8*/ 	.word	0x00000008
.L_49:


//--------------------- .nv.callgraph             --------------------------
	.section	.nv.callgraph,"",@"SHT_CUDA_CALLGRAPH"
	.align	4
	.sectionentsize	8
	.align		4
        /*0000*/ 	.word	0x00000000
	.align		4
        /*0004*/ 	.word	0xffffffff
	.align		4
        /*0008*/ 	.word	0x00000000
	.align		4
        /*000c*/ 	.word	0xfffffffe
	.align		4
        /*0010*/ 	.word	0x00000000
	.align		4
        /*0014*/ 	.word	0xfffffffd
	.align		4
        /*0018*/ 	.word	0x00000000
	.align		4
        /*001c*/ 	.word	0xfffffffc


//--------------------- .text.gluon_wgmma         --------------------------
	.section	.text.gluon_wgmma,"ax",@progbits
	.align	128
        .global         gluon_wgmma
        .type           gluon_wgmma,@function
        .size           gluon_wgmma,(.L_x_52 - gluon_wgmma)
        .other          gluon_wgmma,@"STO_CUDA_ENTRY STV_DEFAULT"
gluon_wgmma:
.text.gluon_wgmma:
[----:B------:R-:W1:Y:S01]  /*0000*/  LDC R1, c[0x0][0x28] ;  /* 0x00000a00ff017b82 */ /* 0x000e620000000800 */
[----:B------:R-:W2:Y:S07]  /*0010*/  S2R R252, SR_TID.X ;  /* 0x0000000000fc7919 */ /* 0x000eae0000002100 */
[----:B------:R-:W3:Y:S01]  /*0020*/  S2UR UR5, SR_CgaCtaId ;  /* 0x00000000000579c3 */ /* 0x000ee20000008800 */
[----:B------:R-:W-:Y:S01]  /*0030*/  UMOV UR42, 0x400 ;  /* 0x00000400002a7882 */ /* 0x000fe20000000000 */
[----:B------:R-:W-:Y:S01]  /*0040*/  ULDC UR7, c[0x0][0xc] ;  /* 0x0000030000077ab9 */ /* 0x000fe20000000800 */
[----:B------:R-:W-:Y:S01]  /*0050*/  ULDC UR8, c[0x0][0x10] ;  /* 0x0000040000087ab9 */ /* 0x000fe20000000800 */
[----:B------:R-:W-:Y:S01]  /*0060*/  ULDC.64 UR12, c[0x0][0x250] ;  /* 0x00009400000c7ab9 */ /* 0x000fe20000000a00 */
[----:B------:R-:W-:Y:S01]  /*0070*/  UMOV UR41, URZ ;  /* 0x0000003f00297c82 */ /* 0x000fe20008000000 */
[----:B------:R-:W-:Y:S01]  /*0080*/  BSSY B0, `(.L_x_0) ;  /* 0x000001e000007945 */ /* 0x000fe20003800000 */
[----:B-1----:R-:W-:Y:S01]  /*0090*/  VIADD R1, R1, 0xfffff530 ;  /* 0xfffff53001017836 */ /* 0x002fe20000000000 */
[----:B------:R-:W1:Y:S08]  /*00a0*/  LDC R5, c[0x0][0x228] ;  /* 0x00008a00ff057b82 */ /* 0x000e700000000800 */
[----:B------:R-:W4:Y:S08]  /*00b0*/  LDC R12, c[0x0][0x230] ;  /* 0x00008c00ff0c7b82 */ /* 0x000f300000000800 */
[----:B------:R-:W-:Y:S01]  /*00c0*/  S2UR UR4, SR_CTAID.Y ;  /* 0x00000000000479c3 */ /* 0x000fe20000002600 */
[----:B---3--:R-:W-:Y:S01]  /*00d0*/  ULEA UR42, UR5, UR42, 0x18 ;  /* 0x0000002a052a7291 */ /* 0x008fe2000f8ec03f */
[----:B--2---:R-:W-:-:S06]  /*00e0*/  LOP3.LUT R4, R252, 0x7f, RZ, 0xc0, !PT ;  /* 0x0000007ffc047812 */ /* 0x004fcc00078ec0ff */
[----:B------:R-:W2:Y:S01]  /*00f0*/  S2UR UR6, SR_CTAID.Z ;  /* 0x00000000000679c3 */ /* 0x000ea20000002700 */
[----:B-1----:R-:W-:Y:S01]  /*0100*/  VIADD R5, R5, 0xffffffff ;  /* 0xffffffff05057836 */ /* 0x002fe20000000000 */
[C---:B------:R-:W-:Y:S02]  /*0110*/  ISETP.GE.U32.AND P0, PT, R4.reuse, 0x20, PT ;  /* 0x000000200400780c */ /* 0x040fe40003f06070 */
[C---:B------:R-:W-:Y:S02]  /*0120*/  ISETP.NE.U32.AND P2, PT, R4.reuse, RZ, PT ;  /* 0x000000ff0400720c */ /* 0x040fe40003f45070 */
[----:B------:R-:W-:Y:S02]  /*0130*/  LEA R10, R4, UR42, 0x2 ;  /* 0x0000002a040a7c11 */ /* 0x000fe4000f8e10ff */
[----:B------:R-:W1:Y:S01]  /*0140*/  S2UR UR5, SR_CTAID.X ;  /* 0x00000000000579c3 */ /* 0x000e620000002500 */
[----:B----4-:R-:W-:-:S06]  /*0150*/  VIADD R11, R12, 0xffffffff ;  /* 0xffffffff0c0b7836 */ /* 0x010fcc0000000000 */
[----:B------:R3:W-:Y:S01]  /*0160*/  @!P0 STS [R10], RZ ;  /* 0x000000ff0a008388 */ /* 0x0007e20000000800 */
[----:B------:R-:W-:-:S03]  /*0170*/  NOP ;  /* 0x0000000000007918 */ /* 0x000fc60000000000 */
[----:B------:R3:W-:Y:S01]  /*0180*/  @!P2 STS [UR42+0x24], R5 ;  /* 0x00002405ff00a988 */ /* 0x0007e2000800082a */
[----:B--2---:R-:W-:-:S03]  /*0190*/  UIMAD UR6, UR6, UR8, UR4 ;  /* 0x00000008060672a4 */ /* 0x004fc6000f8e0204 */
[----:B------:R3:W-:Y:S01]  /*01a0*/  @!P2 STS [UR42+0x20], R11 ;  /* 0x0000200bff00a988 */ /* 0x0007e2000800082a */
[----:B-1----:R-:W-:-:S04]  /*01b0*/  UIMAD UR6, UR6, UR7, UR5 ;  /* 0x00000007060672a4 */ /* 0x002fc8000f8e0205 */
[----:B------:R-:W-:-:S04]  /*01c0*/  UIMAD UR10, UR6, 0x180, URZ ;  /* 0x00000180060a78a4 */ /* 0x000fc8000f8e023f */
[----:B------:R-:W-:-:S04]  /*01d0*/  UIADD3 UR6, UP0, UR10, UR12, URZ ;  /* 0x0000000c0a067290 */ /* 0x000fc8000ff1e03f */
[----:B------:R-:W-:Y:S01]  /*01e0*/  ULEA.HI.X.SX32 UR7, UR10, UR13, 0x1, UP0 ;  /* 0x0000000d0a077291 */ /* 0x000fe200080f0e3f */
[----:B---3--:R-:W-:Y:S11]  /*01f0*/  @P2 BRA `(.L_x_1) ;  /* 0x0000000000182947 */ /* 0x008ff60003800000 */
[----:B------:R-:W1:Y:S01]  /*0200*/  LDS R0, [UR42+0x8] ;  /* 0x0000082aff007984 */ /* 0x000e620008000800 */
[----:B------:R-:W2:Y:S01]  /*0210*/  LDC.64 R6, c[0x0][0x210] ;  /* 0x00008400ff067b82 */ /* 0x000ea20000000a00 */
[----:B------:R-:W-:Y:S02]  /*0220*/  IMAD.MOV.U32 R3, RZ, RZ, 0x70 ;  /* 0x00000070ff037424 */ /* 0x000fe400078e00ff */
[----:B--2---:R2:W-:Y:S03]  /*0230*/  STS.64 [UR42], R6 ;  /* 0x00000006ff007988 */ /* 0x0045e60008000a2a */
[----:B-1----:R-:W-:-:S05]  /*0240*/  LOP3.LUT R0, R0, 0x10, R3, 0xd8, !PT ;  /* 0x0000001000007812 */ /* 0x002fca00078ed803 */
[----:B------:R2:W-:Y:S02]  /*0250*/  STS [UR42+0x8], R0 ;  /* 0x00000800ff007988 */ /* 0x0005e4000800082a */
.L_x_1:
[----:B------:R-:W-:Y:S05]  /*0260*/  BSYNC B0 ;  /* 0x0000000000007941 */ /* 0x000fea0003800000 */
.L_x_0:
[----:B------:R-:W-:Y:S04]  /*0270*/  BSSY B0, `(.L_x_2) ;  /* 0x000000a000007945 */ /* 0x000fe80003800000 */
[----:B------:R-:W-:Y:S05]  /*0280*/  @P2 BRA `(.L_x_3) ;  /* 0x0000000000202947 */ /* 0x000fea0003800000 */
[----:B--2---:R-:W1:Y:S01]  /*0290*/  LDS R0, [UR42+0x34] ;  /* 0x0000342aff007984 */ /* 0x004e620008000800 */
[----:B------:R-:W-:Y:S02]  /*02a0*/  IMAD.MOV.U32 R3, RZ, RZ, 0x3f000000 ;  /* 0x3f000000ff037424 */ /* 0x000fe400078e00ff */
[----:B------:R-:W-:Y:S01]  /*02b0*/  @!P2 IMAD.MOV.U32 R2, RZ, RZ, 0xff ;  /* 0x000000ffff02a424 */ /* 0x000fe200078e00ff */
[----:B------:R-:W2:Y:S02]  /*02c0*/  @!P2 LDS R7, [UR42+0x38] ;  /* 0x0000382aff07a984 */ /* 0x000ea40008000800 */
[----:B-1----:R-:W-:Y:S02]  /*02d0*/  LOP3.LUT R0, R0, 0xff000000, R3, 0xb8, !PT ;  /* 0xff00000000007812 */ /* 0x002fe400078eb803 */
[----:B--2---:R-:W-:-:S03]  /*02e0*/  @!P2 LOP3.LUT R2, R7, 0xff, R2, 0xb8, !PT ;  /* 0x000000ff0702a812 */ /* 0x004fc600078eb802 */
[----:B------:R1:W-:Y:S04]  /*02f0*/  STS [UR42+0x34], R0 ;  /* 0x00003400ff007988 */ /* 0x0003e8000800082a */
[----:B------:R1:W-:Y:S02]  /*0300*/  @!P2 STS [UR42+0x38], R2 ;  /* 0x00003802ff00a988 */ /* 0x0003e4000800082a */
.L_x_3:
[----:B------:R-:W-:Y:S05]  /*0310*/  BSYNC B0 ;  /* 0x0000000000007941 */ /* 0x000fea0003800000 */
.L_x_2:
[----:B------:R-:W-:Y:S04]  /*0320*/  BSSY B0, `(.L_x_4) ;  /* 0x000000e000007945 */ /* 0x000fe80003800000 */
[----:B------:R-:W-:Y:S05]  /*0330*/  @P2 BRA `(.L_x_5) ;  /* 0x0000000000302947 */ /* 0x000fea0003800000 */
[----:B-1----:R-:W1:Y:S01]  /*0340*/  LDS R2, [UR42+0x34] ;  /* 0x0000342aff027984 */ /* 0x002e620008000800 */
[----:B------:R-:W3:Y:S03]  /*0350*/  LDC.64 R8, c[0x0][0x238] ;  /* 0x00008e00ff087b82 */ /* 0x000ee60000000a00 */
[----:B--2---:R-:W2:Y:S01]  /*0360*/  LDS R0, [UR42+0x1c] ;  /* 0x00001c2aff007984 */ /* 0x004ea20008000800 */
[C---:B---3--:R-:W-:Y:S01]  /*0370*/  SHF.L.U64.HI R6, R8.reuse, 0x1, R9 ;  /* 0x0000000108067819 */ /* 0x048fe20000010209 */
[----:B------:R-:W-:-:S03]  /*0380*/  IMAD.SHL.U32 R3, R8, 0x2, RZ ;  /* 0x0000000208037824 */ /* 0x000fc600078e00ff */
[--C-:B------:R-:W-:Y:S02]  /*0390*/  SHF.R.U32.HI R7, RZ, 0x4, R6.reuse ;  /* 0x00000004ff077819 */ /* 0x100fe40000011606 */
[----:B------:R-:W-:-:S05]  /*03a0*/  SHF.R.U64 R3, R3, 0x4, R6 ;  /* 0x0000000403037819 */ /* 0x000fca0000001206 */
[----:B------:R3:W-:Y:S01]  /*03b0*/  STS [UR42+0xc], R3 ;  /* 0x00000c03ff007988 */ /* 0x0007e2000800082a */
[----:B-1----:R-:W-:Y:S02]  /*03c0*/  LOP3.LUT R2, R2, 0x7, RZ, 0xb8, !PT ;  /* 0x0000000702027812 */ /* 0x002fe400078eb8ff */
[----:B--2---:R-:W-:-:S03]  /*03d0*/  LOP3.LUT R0, R0, 0xf, R7, 0xb8, !PT ;  /* 0x0000000f00007812 */ /* 0x004fc600078eb807 */
[----:B------:R3:W-:Y:S04]  /*03e0*/  STS [UR42+0x34], R2 ;  /* 0x00003402ff007988 */ /* 0x0007e8000800082a */
[----:B------:R3:W-:Y:S02]  /*03f0*/  STS [UR42+0x1c], R0 ;  /* 0x00001c00ff007988 */ /* 0x0007e4000800082a */
.L_x_5:
[----:B------:R-:W-:Y:S05]  /*0400*/  BSYNC B0 ;  /* 0x0000000000007941 */ /* 0x000fea0003800000 */
.L_x_4:
[----:B------:R-:W-:Y:S04]  /*0410*/  BSSY B1, `(.L_x_6) ;  /* 0x000001a000017945 */ /* 0x000fe80003800000 */
[----:B------:R-:W-:Y:S04]  /*0420*/  BSSY B0, `(.L_x_7) ;  /* 0x0000015000007945 */ /* 0x000fe80003800000 */
[----:B------:R-:W-:Y:S05]  /*0430*/  @P2 BRA `(.L_x_8) ;  /* 0x0000000000202947 */ /* 0x000fea0003800000 */
[----:B-123--:R-:W1:Y:S02]  /*0440*/  LDS R0, [UR42+0x34] ;  /* 0x0000342aff007984 */ /* 0x00ee640008000800 */
[----:B-1----:R-:W-:-:S05]  /*0450*/  LOP3.LUT R0, R0, 0x38, RZ, 0xb8, !PT ;  /* 0x0000003800007812 */ /* 0x002fca00078eb8ff */
[----:B------:R1:W-:Y:S01]  /*0460*/  STS [UR42+0x34], R0 ;  /* 0x00003400ff007988 */ /* 0x0003e2000800082a */
[----:B------:R-:W-:Y:S05]  /*0470*/  @P2 BRA `(.L_x_9) ;  /* 0x0000000000202947 */ /* 0x000fea0003800000 */
[----:B-1----:R-:W1:Y:S01]  /*0480*/  LDS R0, [UR42+0x8] ;  /* 0x0000082aff007984 */ /* 0x002e620008000800 */
[----:B------:R-:W-:-:S05]  /*0490*/  IMAD.MOV.U32 R3, RZ, RZ, 0x780 ;  /* 0x00000780ff037424 */ /* 0x000fca00078e00ff */
[----:B-1----:R-:W-:-:S05]  /*04a0*/  LOP3.LUT R0, R0, 0x500, R3, 0xd8, !PT ;  /* 0x0000050000007812 */ /* 0x002fca00078ed803 */
[----:B------:R4:W-:Y:S02]  /*04b0*/  STS [UR42+0x8], R0 ;  /* 0x00000800ff007988 */ /* 0x0009e4000800082a */
.L_x_8:
[----:B------:R-:W-:Y:S05]  /*04c0*/  @P2 BRA `(.L_x_10) ;  /* 0x0000000000282947 */ /* 0x000fea0003800000 */
[----:B-1234-:R-:W1:Y:S02]  /*04d0*/  LDS R0, [UR42+0x8] ;  /* 0x0000082aff007984 */ /* 0x01ee640008000800 */
[----:B-1----:R-:W-:-:S05]  /*04e0*/  LOP3.LUT R0, R0, 0x1800, RZ, 0xb8, !PT ;  /* 0x0000180000007812 */ /* 0x002fca00078eb8ff */
[----:B------:R2:W-:Y:S02]  /*04f0*/  STS [UR42+0x8], R0 ;  /* 0x00000800ff007988 */ /* 0x0005e4000800082a */
.L_x_9:
[----:B------:R-:W-:Y:S05]  /*0500*/  @P2 BREAK B0 ;  /* 0x0000000000002942 */ /* 0x000fea0003800000 */
[----:B------:R-:W-:Y:S05]  /*0510*/  @P2 BRA `(.L_x_11) ;  /* 0x0000000000242947 */ /* 0x000fea0003800000 */
[----:B------:R-:W3:Y:S01]  /*0520*/  LDS R3, [UR42+0x8] ;  /* 0x0000082aff037984 */ /* 0x000ee20008000800 */
[----:B-12---:R-:W-:-:S05]  /*0530*/  IMAD.MOV.U32 R0, RZ, RZ, 0x6000 ;  /* 0x00006000ff007424 */ /* 0x006fca00078e00ff */
[----:B---3--:R-:W-:-:S04]  /*0540*/  LOP3.LUT R0, R3, 0x6000, R0, 0xd8, !PT ;  /* 0x0000600003007812 */ /* 0x008fc800078ed800 */
[----:B------:R-:W-:-:S05]  /*0550*/  LOP3.LUT R0, R0, 0x400000, RZ, 0xb8, !PT ;  /* 0x0040000000007812 */ /* 0x000fca00078eb8ff */
[----:B------:R1:W-:Y:S02]  /*0560*/  STS [UR42+0x8], R0 ;  /* 0x00000800ff007988 */ /* 0x0003e4000800082a */
.L_x_10:
[----:B------:R-:W-:Y:S05]  /*0570*/  BSYNC B0 ;  /* 0x0000000000007941 */ /* 0x000fea0003800000 */
.L_x_7:
[----:B-1234-:R-:W1:Y:S02]  /*0580*/  @!P2 LDS R0, [UR42+0x8] ;  /* 0x0000082aff00a984 */ /* 0x01ee640008000800 */
[----:B-1----:R-:W-:-:S05]  /*0590*/  @!P2 LOP3.LUT R0, R0, 0x8000, RZ, 0xb8, !PT ;  /* 0x000080000000a812 */ /* 0x002fca00078eb8ff */
[----:B------:R3:W-:Y:S02]  /*05a0*/  @!P2 STS [UR42+0x8], R0 ;  /* 0x00000800ff00a988 */ /* 0x0007e4000800082a */
.L_x_11:
[----:B------:R-:W-:Y:S05]  /*05b0*/  BSYNC B1 ;  /* 0x0000000000017941 */ /* 0x000fea0003800000 */
.L_x_6:
[----:B------:R-:W-:Y:S05]  /*05c0*/  WARPSYNC.ALL ;  /* 0x0000000000007948 */ /* 0x000fea0003800000 */
[----:B------:R-:W-:Y:S05]  /*05d0*/  @P0 BRA `(.L_x_12) ;  /* 0x0000000000280947 */ /* 0x000fea0003800000 */
[----:B-123--:R-:W1:Y:S01]  /*05e0*/  S2R R0, SR_LANEID ;  /* 0x0000000000007919 */ /* 0x00ee620000000000 */
[----:B------:R-:W-:Y:S05]  /*05f0*/  WARPSYNC.ALL ;  /* 0x0000000000007948 */ /* 0x000fea0003800000 */
[----:B-1----:R-:W-:-:S05]  /*0600*/  IMAD.SHL.U32 R0, R0, 0x4, RZ ;  /* 0x0000000400007824 */ /* 0x002fca00078e00ff */
[----:B------:R-:W1:Y:S01]  /*0610*/  LDS R7, [R0+UR42] ;  /* 0x0000002a00077984 */ /* 0x000e620008000800 */
[----:B------:R-:W-:-:S05]  /*0620*/  IADD3 R2, P1, R0, UR6, RZ ;  /* 0x0000000600027c10 */ /* 0x000fca000ff3e0ff */
[----:B------:R-:W-:-:S05]  /*0630*/  IMAD.X R3, RZ, RZ, UR7, P1 ;  /* 0x00000007ff037e24 */ /* 0x000fca00088e06ff */
[----:B-1----:R4:W5:Y:S01]  /*0640*/  ATOMG.E.EXCH.STRONG.GPU PT, RZ, [R2], R7 ;  /* 0x0000000702ff73a8 */ /* 0x00296200041ee100 */
[----:B------:R-:W-:-:S04]  /*0650*/  DEPBAR {5,4,3,2,1,0} ;  /* 0x0000003f0000791a */ /* 0x000fc80000000000 */
[----:B------:R4:W-:Y:S01]  /*0660*/  UTMACCTL.IV [UR6] ;  /* 0x00000000060079b9 */ /* 0x0009e20008000000 */
[----:B------:R-:W-:Y:S01]  /*0670*/  NOP ;  /* 0x0000000000007918 */ /* 0x000fe20000000000 */
.L_x_12:
[----:B------:R-:W-:Y:S05]  /*0680*/  @P0 BRA `(.L_x_13) ;  /* 0x00000000000c0947 */ /* 0x000fea0003800000 */
[----:B------:R0:W-:Y:S01]  /*0690*/  UTMACMDFLUSH ;  /* 0x00000000000079b7 */ /* 0x0001e20000000000 */
[----:B------:R-:W-:Y:S05]  /*06a0*/  @P0 BRA `(.L_x_13) ;  /* 0x0000000000040947 */ /* 0x000fea0003800000 */
[----:B------:R-:W-:-:S04]  /*06b0*/  DEPBAR.LE SB0, 0x0 ;  /* 0x000080000000791a */ /* 0x000fc80000000000 */
.L_x_13:
[----:B------:R-:W-:Y:S05]  /*06c0*/  WARPSYNC.ALL ;  /* 0x0000000000007948 */ /* 0x000fea0003800000 */
[----:B-----5:R-:W-:Y:S06]  /*06d0*/  BAR.SYNC.DEFER_BLOCKING 0x0 ;  /* 0x0000000000007b1d */ /* 0x020fec0000010000 */
[----:B------:R-:W-:Y:S02]  /*06e0*/  BSSY B1, `(.L_x_14) ;  /* 0x000000b000017945 */ /* 0x000fe40003800000 */
[----:B------:R-:W-:Y:S06]  /*06f0*/  BAR.SYNC.DEFER_BLOCKING 0x0 ;  /* 0x0000000000007b1d */ /* 0x000fec0000010000 */
[----:B------:R1:W-:Y:S01]  /*0700*/  @!P0 STS [R10], RZ ;  /* 0x000000ff0a008388 */ /* 0x0003e20000000800 */
[----:B------:R-:W-:Y:S01]  /*0710*/  NOP ;  /* 0x0000000000007918 */ /* 0x000fe20000000000 */
[----:B------:R-:W-:Y:S05]  /*0720*/  @P2 BRA `(.L_x_15) ;  /* 0x0000000000182947 */ /* 0x000fea0003800000 */
[----:B-123--:R-:W1:Y:S01]  /*0730*/  LDS R0, [UR42+0x8] ;  /* 0x0000082aff007984 */ /* 0x00ee620008000800 */
[----:B----4-:R-:W2:Y:S01]  /*0740*/  LDC.64 R6, c[0x0][0x218] ;  /* 0x00008600ff067b82 */ /* 0x010ea20000000a00 */
[----:B------:R-:W-:Y:S02]  /*0750*/  IMAD.MOV.U32 R3, RZ, RZ, 0x70 ;  /* 0x00000070ff037424 */ /* 0x000fe400078e00ff */
[----:B--2---:R2:W-:Y:S03]  /*0760*/  STS.64 [UR42], R6 ;  /* 0x00000006ff007988 */ /* 0x0045e60008000a2a */
[----:B-1----:R-:W-:-:S05]  /*0770*/  LOP3.LUT R0, R0, 0x10, R3, 0xd8, !PT ;  /* 0x0000001000007812 */ /* 0x002fca00078ed803 */
[----:B------:R2:W-:Y:S02]  /*0780*/  STS [UR42+0x8], R0 ;  /* 0x00000800ff007988 */ /* 0x0005e4000800082a */
.L_x_15:
[----:B----4-:R-:W-:Y:S05]  /*0790*/  BSYNC B1 ;  /* 0x0000000000017941 */ /* 0x010fea0003800000 */
.L_x_14:
[----:B------:R-:W-:Y:S04]  /*07a0*/  BSSY B2, `(.L_x_16) ;  /* 0x000000f000027945 */ /* 0x000fe80003800000 */
[----:B------:R-:W-:Y:S04]  /*07b0*/  BSSY B1, `(.L_x_17) ;  /* 0x000000c000017945 */ /* 0x000fe80003800000 */
[----:B------:R-:W-:Y:S05]  /*07c0*/  @P2 BRA `(.L_x_18) ;  /* 0x0000000000282947 */ /* 0x000fea0003800000 */
[----:B-123--:R-:W1:Y:S01]  /*07d0*/  LDS R0, [UR42+0x34] ;  /* 0x0000342aff007984 */ /* 0x00ee620008000800 */
[----:B------:R-:W-:Y:S01]  /*07e0*/  IMAD.MOV.U32 R3, RZ, RZ, 0x3f000000 ;  /* 0x3f000000ff037424 */ /* 0x000fe200078e00ff */
[----:B------:R-:W-:Y:S05]  /*07f0*/  @P2 BREAK B1 ;  /* 0x0000000000012942 */ /* 0x000fea0003800000 */
[----:B-1----:R-:W-:-:S05]  /*0800*/  LOP3.LUT R0, R0, 0xff000000, R3, 0xb8, !PT ;  /* 0xff00000000007812 */ /* 0x002fca00078eb803 */
[----:B------:R1:W-:Y:S01]  /*0810*/  STS [UR42+0x34], R0 ;  /* 0x00003400ff007988 */ /* 0x0003e2000800082a */
[----:B------:R-:W-:Y:S05]  /*0820*/  @P2 BRA `(.L_x_19) ;  /* 0x0000000000182947 */ /* 0x000fea0003800000 */
[----:B-1----:R-:W1:Y:S01]  /*0830*/  LDS R0, [UR42+0x38] ;  /* 0x0000382aff007984 */ /* 0x002e620008000800 */
[----:B------:R-:W-:-:S05]  /*0840*/  IMAD.MOV.U32 R3, RZ, RZ, 0xff ;  /* 0x000000ffff037424 */ /* 0x000fca00078e00ff */
[----:B-1----:R-:W-:-:S05]  /*0850*/  LOP3.LUT R0, R0, 0xff, R3, 0xb8, !PT ;  /* 0x000000ff00007812 */ /* 0x002fca00078eb803 */
[----:B------:R4:W-:Y:S02]  /*0860*/  STS [UR42+0x38], R0 ;  /* 0x00003800ff007988 */ /* 0x0009e4000800082a */
.L_x_18:
[----:B------:R-:W-:Y:S05]  /*0870*/  BSYNC B1 ;  /* 0x0000000000017941 */ /* 0x000fea0003800000 */
.L_x_17:
[----:B------:R1:W-:Y:S02]  /*0880*/  @!P2 STS [UR42+0x20], R11 ;  /* 0x0000200bff00a988 */ /* 0x0003e4000800082a */
.L_x_19:
[----:B------:R-:W-:Y:S05]  /*0890*/  BSYNC B2 ;  /* 0x0000000000027941 */ /* 0x000fea0003800000 */
.L_x_16:
[----:B------:R-:W-:Y:S05]  /*08a0*/  WARPSYNC.ALL ;  /* 0x0000000000007948 */ /* 0x000fea0003800000 */
[----:B-1234-:R-:W1:Y:S01]  /*08b0*/  LDC R0, c[0x0][0x22c] ;  /* 0x00008b00ff007b82 */ /* 0x01ee620000000800 */
[----:B------:R-:W-:Y:S01]  /*08c0*/  BSSY B2, `(.L_x_20) ;  /* 0x0000010000027945 */ /* 0x000fe20003800000 */
[----:B-1----:R-:W-:-:S05]  /*08d0*/  VIADD R0, R0, 0xffffffff ;  /* 0xffffffff00007836 */ /* 0x002fca0000000000 */
[----:B------:R1:W-:Y:S01]  /*08e0*/  @!P2 STS [UR42+0x24], R0 ;  /* 0x00002400ff00a988 */ /* 0x0003e2000800082a */
[----:B------:R-:W-:Y:S05]  /*08f0*/  @P2 BRA `(.L_x_21) ;  /* 0x0000000000302947 */ /* 0x000fea0003800000 */
[----:B------:R-:W2:Y:S01]  /*0900*/  LDS R3, [UR42+0x34] ;  /* 0x0000342aff037984 */ /* 0x000ea20008000800 */
[----:B------:R-:W3:Y:S03]  /*0910*/  LDC.64 R6, c[0x0][0x240] ;  /* 0x00009000ff067b82 */ /* 0x000ee60000000a00 */
[----:B------:R-:W4:Y:S01]  /*0920*/  LDS R2, [UR42+0x1c] ;  /* 0x00001c2aff027984 */ /* 0x000f220008000800 */
[C---:B---3--:R-:W-:Y:S01]  /*0930*/  SHF.L.U64.HI R7, R6.reuse, 0x1, R7 ;  /* 0x0000000106077819 */ /* 0x048fe20000010207 */
[----:B------:R-:W-:-:S03]  /*0940*/  IMAD.SHL.U32 R6, R6, 0x2, RZ ;  /* 0x0000000206067824 */ /* 0x000fc600078e00ff */
[--C-:B------:R-:W-:Y:S02]  /*0950*/  SHF.R.U32.HI R9, RZ, 0x4, R7.reuse ;  /* 0x00000004ff097819 */ /* 0x100fe40000011607 */
[----:B------:R-:W-:-:S05]  /*0960*/  SHF.R.U64 R6, R6, 0x4, R7 ;  /* 0x0000000406067819 */ /* 0x000fca0000001207 */
[----:B------:R3:W-:Y:S01]  /*0970*/  STS [UR42+0xc], R6 ;  /* 0x00000c06ff007988 */ /* 0x0007e2000800082a */
[----:B--2---:R-:W-:Y:S02]  /*0980*/  LOP3.LUT R3, R3, 0x7, RZ, 0xb8, !PT ;  /* 0x0000000703037812 */ /* 0x004fe400078eb8ff */
[----:B----4-:R-:W-:-:S03]  /*0990*/  LOP3.LUT R2, R2, 0xf, R9, 0xb8, !PT ;  /* 0x0000000f02027812 */ /* 0x010fc600078eb809 */
[----:B------:R3:W-:Y:S04]  /*09a0*/  STS [UR42+0x34], R3 ;  /* 0x00003403ff007988 */ /* 0x0007e8000800082a */
[----:B------:R3:W-:Y:S02]  /*09b0*/  STS [UR42+0x1c], R2 ;  /* 0x00001c02ff007988 */ /* 0x0007e4000800082a */
.L_x_21:
[----:B------:R-:W-:Y:S05]  /*09c0*/  BSYNC B2 ;  /* 0x0000000000027941 */ /* 0x000fea0003800000 */
.L_x_20:
[----:B------:R-:W-:Y:S04]  /*09d0*/  BSSY B3, `(.L_x_22) ;  /* 0x000001a000037945 */ /* 0x000fe80003800000 */
[----:B------:R-:W-:Y:S04]  /*09e0*/  BSSY B2, `(.L_x_23) ;  /* 0x0000015000027945 */ /* 0x000fe80003800000 */
[----:B------:R-:W-:Y:S05]  /*09f0*/  @P2 BRA `(.L_x_24) ;  /* 0x0000000000202947 */ /* 0x000fea0003800000 */
[----:B---3--:R-:W2:Y:S02]  /*0a00*/  LDS R2, [UR42+0x34] ;  /* 0x0000342aff027984 */ /* 0x008ea40008000800 */
[----:B--2---:R-:W-:-:S05]  /*0a10*/  LOP3.LUT R2, R2, 0x38, RZ, 0xb8, !PT ;  /* 0x0000003802027812 */ /* 0x004fca00078eb8ff */
[----:B------:R2:W-:Y:S01]  /*0a20*/  STS [UR42+0x34], R2 ;  /* 0x00003402ff007988 */ /* 0x0005e2000800082a */
[----:B------:R-:W-:Y:S05]  /*0a30*/  @P2 BRA `(.L_x_25) ;  /* 0x0000000000202947 */ /* 0x000fea0003800000 */
[----:B--2---:R-:W2:Y:S01]  /*0a40*/  LDS R2, [UR42+0x8] ;  /* 0x0000082aff027984 */ /* 0x004ea20008000800 */
[----:B------:R-:W-:-:S05]  /*0a50*/  IMAD.MOV.U32 R3, RZ, RZ, 0x780 ;  /* 0x00000780ff037424 */ /* 0x000fca00078e00ff */
[----:B--2---:R-:W-:-:S05]  /*0a60*/  LOP3.LUT R2, R2, 0x500, R3, 0xd8, !PT ;  /* 0x0000050002027812 */ /* 0x004fca00078ed803 */
[----:B------:R2:W-:Y:S02]  /*0a70*/  STS [UR42+0x8], R2 ;  /* 0x00000802ff007988 */ /* 0x0005e4000800082a */
.L_x_24:
[----:B------:R-:W-:Y:S05]  /*0a80*/  @P2 BRA `(.L_x_26) ;  /* 0x0000000000282947 */ /* 0x000fea0003800000 */
[----:B--23--:R-:W2:Y:S02]  /*0a90*/  LDS R2, [UR42+0x8] ;  /* 0x0000082aff027984 */ /* 0x00cea40008000800 */
[----:B--2---:R-:W-:-:S05]  /*0aa0*/  LOP3.LUT R2, R2, 0x1800, RZ, 0xb8, !PT ;  /* 0x0000180002027812 */ /* 0x004fca00078eb8ff */
[----:B------:R3:W-:Y:S02]  /*0ab0*/  STS [UR42+0x8], R2 ;  /* 0x00000802ff007988 */ /* 0x0007e4000800082a */
.L_x_25:
[----:B------:R-:W-:Y:S05]  /*0ac0*/  @P2 BREAK B2 ;  /* 0x0000000000022942 */ /* 0x000fea0003800000 */
[----:B------:R-:W-:Y:S05]  /*0ad0*/  @P2 BRA `(.L_x_27) ;  /* 0x0000000000242947 */ /* 0x000fea0003800000 */
[----:B--23--:R-:W2:Y:S01]  /*0ae0*/  LDS R2, [UR42+0x8] ;  /* 0x0000082aff027984 */ /* 0x00cea20008000800 */
[----:B------:R-:W-:-:S05]  /*0af0*/  IMAD.MOV.U32 R3, RZ, RZ, 0x6000 ;  /* 0x00006000ff037424 */ /* 0x000fca00078e00ff */
[----:B--2---:R-:W-:-:S04]  /*0b00*/  LOP3.LUT R2, R2, 0x6000, R3, 0xd8, !PT ;  /* 0x0000600002027812 */ /* 0x004fc800078ed803 */
[----:B------:R-:W-:-:S05]  /*0b10*/  LOP3.LUT R2, R2, 0x400000, RZ, 0xb8, !PT ;  /* 0x0040000002027812 */ /* 0x000fca00078eb8ff */
[----:B------:R4:W-:Y:S02]  /*0b20*/  STS [UR42+0x8], R2 ;  /* 0x00000802ff007988 */ /* 0x0009e4000800082a */
.L_x_26:
[----:B------:R-:W-:Y:S05]  /*0b30*/  BSYNC B2 ;  /* 0x0000000000027941 */ /* 0x000fea0003800000 */
.L_x_23:
[----:B--234-:R-:W2:Y:S02]  /*0b40*/  @!P2 LDS R2, [UR42+0x8] ;  /* 0x0000082aff02a984 */ /* 0x01cea40008000800 */
[----:B--2---:R-:W-:-:S05]  /*0b50*/  @!P2 LOP3.LUT R2, R2, 0x8000, RZ, 0xb8, !PT ;  /* 0x000080000202a812 */ /* 0x004fca00078eb8ff */
[----:B------:R4:W-:Y:S02]  /*0b60*/  @!P2 STS [UR42+0x8], R2 ;  /* 0x00000802ff00a988 */ /* 0x0009e4000800082a */
.L_x_27:
[----:B------:R-:W-:Y:S05]  /*0b70*/  BSYNC B3 ;  /* 0x0000000000037941 */ /* 0x000fea0003800000 */
.L_x_22:
[----:B------:R-:W-:Y:S05]  /*0b80*/  WARPSYNC.ALL ;  /* 0x0000000000007948 */ /* 0x000fea0003800000 */
[----:B------:R-:W-:-:S04]  /*0b90*/  UIADD3 UR9, UR10, 0x80, URZ ;  /* 0x000000800a097890 */ /* 0x000fc8000fffe03f */
[----:B------:R-:W-:-:S04]  /*0ba0*/  UIADD3 UR8, UP0, UR9, UR12, URZ ;  /* 0x0000000c09087290 */ /* 0x000fc8000ff1e03f */
[----:B------:R-:W-:Y:S01]  /*0bb0*/  ULEA.HI.X.SX32 UR9, UR9, UR13, 0x1, UP0 ;  /* 0x0000000d09097291 */ /* 0x000fe200080f0e3f */
[----:B------:R-:W-:Y:S11]  /*0bc0*/  @P0 BRA `(.L_x_28) ;  /* 0x0000000000280947 */ /* 0x000ff60003800000 */
[----:B--234-:R-:W2:Y:S01]  /*0bd0*/  S2R R2, SR_LANEID ;  /* 0x0000000000027919 */ /* 0x01cea20000000000 */
[----:B------:R-:W-:Y:S05]  /*0be0*/  WARPSYNC.ALL ;  /* 0x0000000000007948 */ /* 0x000fea0003800000 */
[----:B--2---:R-:W-:-:S05]  /*0bf0*/  IMAD.SHL.U32 R6, R2, 0x4, RZ ;  /* 0x0000000402067824 */ /* 0x004fca00078e00ff */
[----:B------:R-:W2:Y:S01]  /*0c00*/  LDS R7, [R6+UR42] ;  /* 0x0000002a06077984 */ /* 0x000ea20008000800 */
[----:B------:R-:W-:-:S05]  /*0c10*/  IADD3 R2, P1, R6, UR8, RZ ;  /* 0x0000000806027c10 */ /* 0x000fca000ff3e0ff */
[----:B------:R-:W-:-:S05]  /*0c20*/  IMAD.X R3, RZ, RZ, UR9, P1 ;  /* 0x00000009ff037e24 */ /* 0x000fca00088e06ff */
[----:B--2---:R2:W5:Y:S01]  /*0c30*/  ATOMG.E.EXCH.STRONG.GPU PT, RZ, [R2], R7 ;  /* 0x0000000702ff73a8 */ /* 0x00456200041ee100 */
[----:B------:R-:W-:-:S04]  /*0c40*/  DEPBAR {5,4,3,2,1,0} ;  /* 0x0000003f0000791a */ /* 0x000fc80000000000 */
[----:B------:R2:W-:Y:S01]  /*0c50*/  UTMACCTL.IV [UR8] ;  /* 0x00000000080079b9 */ /* 0x0005e20008000000 */
[----:B------:R-:W-:Y:S01]  /*0c60*/  NOP ;  /* 0x0000000000007918 */ /* 0x000fe20000000000 */
.L_x_28:
[----:B------:R-:W-:Y:S05]  /*0c70*/  @P0 BRA `(.L_x_29) ;  /* 0x00000000000c0947 */ /* 0x000fea0003800000 */
[----:B------:R0:W-:Y:S01]  /*0c80*/  UTMACMDFLUSH ;  /* 0x00000000000079b7 */ /* 0x0001e20000000000 */
[----:B------:R-:W-:Y:S05]  /*0c90*/  @P0 BRA `(.L_x_29) ;  /* 0x0000000000040947 */ /* 0x000fea0003800000 */
[----:B------:R-:W-:-:S04]  /*0ca0*/  DEPBAR.LE SB0, 0x0 ;  /* 0x000080000000791a */ /* 0x000fc80000000000 */
.L_x_29:
[----:B------:R-:W-:Y:S05]  /*0cb0*/  WARPSYNC.ALL ;  /* 0x0000000000007948 */ /* 0x000fea0003800000 */
[----:B-----5:R-:W-:Y:S06]  /*0cc0*/  BAR.SYNC.DEFER_BLOCKING 0x0 ;  /* 0x0000000000007b1d */ /* 0x020fec0000010000 */
[----:B------:R-:W-:Y:S02]  /*0cd0*/  BSSY B3, `(.L_x_30) ;  /* 0x000000b000037945 */ /* 0x000fe40003800000 */
[----:B------:R-:W-:Y:S06]  /*0ce0*/  BAR.SYNC.DEFER_BLOCKING 0x0 ;  /* 0x0000000000007b1d */ /* 0x000fec0000010000 */
[----:B------:R1:W-:Y:S01]  /*0cf0*/  @!P0 STS [R10], RZ ;  /* 0x000000ff0a008388 */ /* 0x0003e20000000800 */
[----:B------:R-:W-:Y:S01]  /*0d00*/  NOP ;  /* 0x0000000000007918 */ /* 0x000fe20000000000 */
[----:B------:R-:W-:Y:S05]  /*0d10*/  @P2 BRA `(.L_x_31) ;  /* 0x0000000000182947 */ /* 0x000fea0003800000 */
[----:B--234-:R-:W2:Y:S01]  /*0d20*/  LDS R2, [UR42+0x8] ;  /* 0x0000082aff027984 */ /* 0x01cea20008000800 */
[----:B------:R-:W3:Y:S01]  /*0d30*/  LDC.64 R6, c[0x0][0x220] ;  /* 0x00008800ff067b82 */ /* 0x000ee20000000a00 */
[----:B------:R-:W-:Y:S02]  /*0d40*/  IMAD.MOV.U32 R3, RZ, RZ, 0x70 ;  /* 0x00000070ff037424 */ /* 0x000fe400078e00ff */
[----:B---3--:R3:W-:Y:S03]  /*0d50*/  STS.64 [UR42], R6 ;  /* 0x00000006ff007988 */ /* 0x0087e60008000a2a */
[----:B--2---:R-:W-:-:S05]  /*0d60*/  LOP3.LUT R2, R2, 0x10, R3, 0xd8, !PT ;  /* 0x0000001002027812 */ /* 0x004fca00078ed803 */
[----:B------:R3:W-:Y:S02]  /*0d70*/  STS [UR42+0x8], R2 ;  /* 0x00000802ff007988 */ /* 0x0007e4000800082a */
.L_x_31:
[----:B--2---:R-:W-:Y:S05]  /*0d80*/  BSYNC B3 ;  /* 0x0000000000037941 */ /* 0x004fea0003800000 */
.L_x_30:
[----:B------:R-:W-:Y:S04]  /*0d90*/  BSSY B4, `(.L_x_32) ;  /* 0x0000011000047945 */ /* 0x000fe80003800000 */
[----:B------:R-:W-:Y:S04]  /*0da0*/  BSSY B3, `(.L_x_33) ;  /* 0x000000e000037945 */ /* 0x000fe80003800000 */
[----:B------:R-:W-:Y:S05]  /*0db0*/  @P2 BRA `(.L_x_34) ;  /* 0x0000000000242947 */ /* 0x000fea0003800000 */
[----:B---34-:R-:W2:Y:S01]  /*0dc0*/  LDS R2, [UR42+0x34] ;  /* 0x0000342aff027984 */ /* 0x018ea20008000800 */
[----:B------:R-:W-:-:S05]  /*0dd0*/  IMAD.MOV.U32 R3, RZ, RZ, 0x3f000000 ;  /* 0x3f000000ff037424 */ /* 0x000fca00078e00ff */
[----:B--2---:R-:W-:-:S05]  /*0de0*/  LOP3.LUT R2, R2, 0xff000000, R3, 0xb8, !PT ;  /* 0xff00000002027812 */ /* 0x004fca00078eb803 */
[----:B------:R2:W-:Y:S01]  /*0df0*/  STS [UR42+0x34], R2 ;  /* 0x00003402ff007988 */ /* 0x0005e2000800082a */
[----:B------:R-:W-:Y:S05]  /*0e00*/  @P2 BRA `(.L_x_35) ;  /* 0x00000000001c2947 */ /* 0x000fea0003800000 */
[----:B--2---:R-:W2:Y:S01]  /*0e10*/  LDS R2, [UR42+0x38] ;  /* 0x0000382aff027984 */ /* 0x004ea20008000800 */
[----:B------:R-:W-:-:S05]  /*0e20*/  IMAD.MOV.U32 R3, RZ, RZ, 0xff ;  /* 0x000000ffff037424 */ /* 0x000fca00078e00ff */
[----:B--2---:R-:W-:-:S05]  /*0e30*/  LOP3.LUT R2, R2, 0xff, R3, 0xb8, !PT ;  /* 0x000000ff02027812 */ /* 0x004fca00078eb803 */
[----:B------:R2:W-:Y:S02]  /*0e40*/  STS [UR42+0x38], R2 ;  /* 0x00003802ff007988 */ /* 0x0005e4000800082a */
.L_x_34:
[----:B------:R-:W-:Y:S05]  /*0e50*/  @P2 BREAK B3 ;  /* 0x0000000000032942 */ /* 0x000fea0003800000 */
[----:B------:R-:W-:Y:S05]  /*0e60*/  @P2 BRA `(.L_x_36) ;  /* 0x00000000000c2947 */ /* 0x000fea0003800000 */
[----:B------:R1:W-:Y:S02]  /*0e70*/  STS [UR42+0x20], R0 ;  /* 0x00002000ff007988 */ /* 0x0003e4000800082a */
.L_x_35:
[----:B------:R-:W-:Y:S05]  /*0e80*/  BSYNC B3 ;  /* 0x0000000000037941 */ /* 0x000fea0003800000 */
.L_x_33:
[----:B------:R1:W-:Y:S02]  /*0e90*/  @!P2 STS [UR42+0x24], R5 ;  /* 0x00002405ff00a988 */ /* 0x0003e4000800082a */
.L_x_36:
[----:B------:R-:W-:Y:S05]  /*0ea0*/  BSYNC B4 ;  /* 0x0000000000047941 */ /* 0x000fea0003800000 */
.L_x_32:
[----:B------:R-:W-:Y:S05]  /*0eb0*/  WARPSYNC.ALL ;  /* 0x0000000000007948 */ /* 0x000fea0003800000 */
[----:B------:R-:W-:Y:S04]  /*0ec0*/  BSSY B4, `(.L_x_37) ;  /* 0x000000e000047945 */ /* 0x000fe80003800000 */
[----:B------:R-:W-:Y:S05]  /*0ed0*/  @P2 BRA `(.L_x_38) ;  /* 0x0000000000302947 */ /* 0x000fea0003800000 */
[----:B--234-:R-:W2:Y:S01]  /*0ee0*/  LDS R2, [UR42+0x34] ;  /* 0x0000342aff027984 */ /* 0x01cea20008000800 */
[----:B------:R-:W3:Y:S03]  /*0ef0*/  LDC.64 R8, c[0x0][0x248] ;  /* 0x00009200ff087b82 */ /* 0x000ee60000000a00 */
[----:B-1----:R-:W1:Y:S01]  /*0f00*/  LDS R0, [UR42+0x1c] ;  /* 0x00001c2aff007984 */ /* 0x002e620008000800 */
[C---:B---3--:R-:W-:Y:S01]  /*0f10*/  SHF.L.U64.HI R6, R8.reuse, 0x1, R9 ;  /* 0x0000000108067819 */ /* 0x048fe20000010209 */
[----:B------:R-:W-:-:S03]  /*0f20*/  IMAD.SHL.U32 R3, R8, 0x2, RZ ;  /* 0x0000000208037824 */ /* 0x000fc600078e00ff */
[--C-:B------:R-:W-:Y:S02]  /*0f30*/  SHF.R.U32.HI R5, RZ, 0x4, R6.reuse ;  /* 0x00000004ff057819 */ /* 0x100fe40000011606 */
[----:B------:R-:W-:-:S05]  /*0f40*/  SHF.R.U64 R3, R3, 0x4, R6 ;  /* 0x0000000403037819 */ /* 0x000fca0000001206 */
[----:B------:R3:W-:Y:S01]  /*0f50*/  STS [UR42+0xc], R3 ;  /* 0x00000c03ff007988 */ /* 0x0007e2000800082a */
[----:B--2---:R-:W-:Y:S02]  /*0f60*/  LOP3.LUT R2, R2, 0x7, RZ, 0xb8, !PT ;  /* 0x0000000702027812 */ /* 0x004fe400078eb8ff */
[----:B-1----:R-:W-:-:S03]  /*0f70*/  LOP3.LUT R0, R0, 0xf, R5, 0xb8, !PT ;  /* 0x0000000f00007812 */ /* 0x002fc600078eb805 */
[----:B------:R3:W-:Y:S04]  /*0f80*/  STS [UR42+0x34], R2 ;  /* 0x00003402ff007988 */ /* 0x0007e8000800082a */
[----:B------:R3:W-:Y:S02]  /*0f90*/  STS [UR42+0x1c], R0 ;  /* 0x00001c00ff007988 */ /* 0x0007e4000800082a */
.L_x_38:
[----:B------:R-:W-:Y:S05]  /*0fa0*/  BSYNC B4 ;  /* 0x0000000000047941 */ /* 0x000fea0003800000 */
.L_x_37:
[----:B------:R-:W-:Y:S04]  /*0fb0*/  BSSY B4, `(.L_x_39) ;  /* 0x000001a000047945 */ /* 0x000fe80003800000 */
[----:B------:R-:W-:Y:S04]  /*0fc0*/  BSSY B5, `(.L_x_40) ;  /* 0x0000015000057945 */ /* 0x000fe80003800000 */
[----:B------:R-:W-:Y:S05]  /*0fd0*/  @P2 BRA `(.L_x_41) ;  /* 0x0000000000202947 */ /* 0x000fea0003800000 */
[----:B-1-3--:R-:W1:Y:S02]  /*0fe0*/  LDS R0, [UR42+0x34] ;  /* 0x0000342aff007984 */ /* 0x00ae640008000800 */
[----:B-1----:R-:W-:-:S05]  /*0ff0*/  LOP3.LUT R0, R0, 0x38, RZ, 0xb8, !PT ;  /* 0x0000003800007812 */ /* 0x002fca00078eb8ff */
[----:B------:R1:W-:Y:S01]  /*1000*/  STS [UR42+0x34], R0 ;  /* 0x00003400ff007988 */ /* 0x0003e2000800082a */
[----:B------:R-:W-:Y:S05]  /*1010*/  @P2 BRA `(.L_x_42) ;  /* 0x0000000000202947 */ /* 0x000fea0003800000 */
[----:B-1----:R-:W1:Y:S01]  /*1020*/  LDS R0, [UR42+0x8] ;  /* 0x0000082aff007984 */ /* 0x002e620008000800 */
[----:B------:R-:W-:-:S05]  /*1030*/  IMAD.MOV.U32 R3, RZ, RZ, 0x780 ;  /* 0x00000780ff037424 */ /* 0x000fca00078e00ff */
[----:B-1----:R-:W-:-:S05]  /*1040*/  LOP3.LUT R0, R0, 0x500, R3, 0xd8, !PT ;  /* 0x0000050000007812 */ /* 0x002fca00078ed803 */
[----:B------:R1:W-:Y:S02]  /*1050*/  STS [UR42+0x8], R0 ;  /* 0x00000800ff007988 */ /* 0x0003e4000800082a */
.L_x_41:
[----:B------:R-:W-:Y:S05]  /*1060*/  @P2 BRA `(.L_x_43) ;  /* 0x0000000000282947 */ /* 0x000fea0003800000 */
[----:B-1-3--:R-:W1:Y:S02]  /*1070*/  LDS R0, [UR42+0x8] ;  /* 0x0000082aff007984 */ /* 0x00ae640008000800 */
[----:B-1----:R-:W-:-:S05]  /*1080*/  LOP3.LUT R0, R0, 0x1800, RZ, 0xb8, !PT ;  /* 0x0000180000007812 */ /* 0x002fca00078eb8ff */
[----:B------:R3:W-:Y:S02]  /*1090*/  STS [UR42+0x8], R0 ;  /* 0x00000800ff007988 */ /* 0x0007e4000800082a */
.L_x_42:
[----:B------:R-:W-:Y:S05]  /*10a0*/  @P2 BREAK B5 ;  /* 0x0000000000052942 */ /* 0x000fea0003800000 */
[----:B------:R-:W-:Y:S05]  /*10b0*/  @P2 BRA `(.L_x_44) ;  /* 0x0000000000242947 */ /* 0x000fea0003800000 */
[----:B-1-3--:R-:W1:Y:S01]  /*10c0*/  LDS R0, [UR42+0x8] ;  /* 0x0000082aff007984 */ /* 0x00ae620008000800 */
[----:B------:R-:W-:-:S05]  /*10d0*/  IMAD.MOV.U32 R3, RZ, RZ, 0x6000 ;  /* 0x00006000ff037424 */ /* 0x000fca00078e00ff */
[----:B-1----:R-:W-:-:S04]  /*10e0*/  LOP3.LUT R0, R0, 0x6000, R3, 0xd8, !PT ;  /* 0x0000600000007812 */ /* 0x002fc800078ed803 */
[----:B------:R-:W-:-:S05]  /*10f0*/  LOP3.LUT R0, R0, 0x400000, RZ, 0xb8, !PT ;  /* 0x0040000000007812 */ /* 0x000fca00078eb8ff */
[----:B------:R1:W-:Y:S02]  /*1100*/  STS [UR42+0x8], R0 ;  /* 0x00000800ff007988 */ /* 0x0003e4000800082a */
.L_x_43:
[----:B------:R-:W-:Y:S05]  /*1110*/  BSYNC B5 ;  /* 0x0000000000057941 */ /* 0x000fea0003800000 */
.L_x_40:
[----:B-1-3--:R-:W1:Y:S02]  /*1120*/  @!P2 LDS R0, [UR42+0x8] ;  /* 0x0000082aff00a984 */ /* 0x00ae640008000800 */
[----:B-1----:R-:W-:-:S05]  /*1130*/  @!P2 LOP3.LUT R0, R0, 0x8000, RZ, 0xb8, !PT ;  /* 0x000080000000a812 */ /* 0x002fca00078eb8ff */
[----:B------:R1:W-:Y:S02]  /*1140*/  @!P2 STS [UR42+0x8], R0 ;  /* 0x00000800ff00a988 */ /* 0x0003e4000800082a */
.L_x_44:
[----:B------:R-:W-:Y:S05]  /*1150*/  BSYNC B4 ;  /* 0x0000000000047941 */ /* 0x000fea0003800000 */
.L_x_39:
[----:B------:R-:W-:Y:S05]  /*1160*/  WARPSYNC.ALL ;  /* 0x0000000000007948 */ /* 0x000fea0003800000 */
[----:B------:R1:W-:Y:S01]  /*1170*/  STL [R1+0x400], RZ ;  /* 0x000400ff01007387 */ /* 0x0003e20000100800 */
[----:B------:R-:W-:Y:S01]  /*1180*/  UIADD3 UR11, UR10, 0x100, URZ ;  /* 0x000001000a0b7890 */ /* 0x000fe2000fffe03f */
[----:B------:R-:W-:Y:S02]  /*1190*/  ISETP.GE.AND P1, PT, R12, 0x1, PT ;  /* 0x000000010c00780c */ /* 0x000fe40003f26270 */
[----:B------:R-:W-:Y:S01]  /*11a0*/  CS2R R24, SRZ ;  /* 0x0000000000187805 */ /* 0x000fe2000001ff00 */
[----:B------:R1:W-:Y:S01]  /*11b0*/  STL [R1+0x404], RZ ;  /* 0x000404ff01007387 */ /* 0x0003e20000100800 */
[----:B------:R-:W-:Y:S01]  /*11c0*/  UIADD3 UR10, UP0, UR11, UR12, URZ ;  /* 0x0000000c0b0a7290 */ /* 0x000fe2000ff1e03f */
[----:B------:R-:W-:-:S02]  /*11d0*/  CS2R R26, SRZ ;  /* 0x00000000001a7805 */ /* 0x000fc4000001ff00 */
[----:B------:R-:W-:Y:S01]  /*11e0*/  CS2R R28, SRZ ;  /* 0x00000000001c7805 */ /* 0x000fe2000001ff00 */
[----:B------:R1:W-:Y:S01]  /*11f0*/  STL [R1+0x408], RZ ;  /* 0x000408ff01007387 */ /* 0x0003e20000100800 */
[----:B------:R-:W-:Y:S01]  /*1200*/  ULEA.HI.X.SX32 UR11, UR11, UR13, 0x1, UP0 ;  /* 0x0000000d0b0b7291 */ /* 0x000fe200080f0e3f */
[----:B------:R-:W-:Y:S02]  /*1210*/  CS2R R30, SRZ ;  /* 0x00000000001e7805 */ /* 0x000fe4000001ff00 */
[----:B------:R-:W-:Y:S01]  /*1220*/  CS2R R32, SRZ ;  /* 0x0000000000207805 */ /* 0x000fe2000001ff00 */
[----:B------:R1:W-:Y:S01]  /*1230*/  STL [R1+0x40c], RZ ;  /* 0x00040cff01007387 */ /* 0x0003e20000100800 */
[----:B------:R-:W-:Y:S02]  /*1240*/  CS2R R34, SRZ ;  /* 0x0000000000227805 */ /* 0x000fe4000001ff00 */
[----:B------:R-:W-:Y:S02]  /*1250*/  CS2R R36, SRZ ;  /* 0x0000000000247805 */ /* 0x000fe4000001ff00 */
[----:B------:R-:W-:Y:S01]  /*1260*/  CS2R R38, SRZ ;  /* 0x0000000000267805 */ /* 0x000fe2000001ff00 */
[----:B------:R1:W-:Y:S01]  /*1270*/  STL [R1+0x410], RZ ;  /* 0x000410ff01007387 */ /* 0x0003e20000100800 */
[----:B------:R-:W-:-:S02]  /*1280*/  CS2R R40, SRZ ;  /* 0x0000000000287805 */ /* 0x000fc4000001ff00 */
        /* <DEDUP_REMOVED lines=46> */
[----:B------:R1:W-:Y:S04]  /*1570*/  STL [R1+0x440], RZ ;  /* 0x000440ff01007387 */ /* 0x0003e80000100800 */
        /* <DEDUP_REMOVED lines=239> */
[----:B------:R1:W-:Y:S04]  /*2470*/  STL [R1], RZ ;  /* 0x000000ff01007387 */ /* 0x0003e80000100800 */
        /* <DEDUP_REMOVED lines=126> */
[----:B------:R1:W-:Y:S01]  /*2c60*/  STL [R1+0x1fc], RZ ;  /* 0x0001fcff01007387 */ /* 0x0003e20000100800 */
[----:B------:R-:W-:Y:S05]  /*2c70*/  @P0 BRA `(.L_x_45) ;  /* 0x0000000000280947 */ /* 0x000fea0003800000 */
[----:B--2-4-:R-:W2:Y:S01]  /*2c80*/  S2R R2, SR_LANEID ;  /* 0x0000000000027919 */ /* 0x014ea20000000000 */
[----:B------:R-:W-:Y:S05]  /*2c90*/  WARPSYNC.ALL ;  /* 0x0000000000007948 */ /* 0x000fea0003800000 */
[----:B--2---:R-:W-:-:S05]  /*2ca0*/  IMAD.SHL.U32 R2, R2, 0x4, RZ ;  /* 0x0000000402027824 */ /* 0x004fca00078e00ff */
[----:B-1-3--:R1:W2:Y:S02]  /*2cb0*/  LDS R0, [R2+UR42] ;  /* 0x0000002a02007984 */ /* 0x00a2a40008000800 */
[----:B-1----:R-:W-:-:S05]  /*2cc0*/  IADD3 R2, P3, R2, UR10, RZ ;  /* 0x0000000a02027c10 */ /* 0x002fca000ff7e0ff */
[----:B------:R-:W-:-:S05]  /*2cd0*/  IMAD.X R3, RZ, RZ, UR11, P3 ;  /* 0x0000000bff037e24 */ /* 0x000fca00098e06ff */
[----:B--2---:R1:W5:Y:S01]  /*2ce0*/  ATOMG.E.EXCH.STRONG.GPU PT, RZ, [R2], R0 ;  /* 0x0000000002ff73a8 */ /* 0x00436200041ee100 */
[----:B------:R-:W-:-:S04]  /*2cf0*/  DEPBAR {5,4,3,2,1,0} ;  /* 0x0000003f0000791a */ /* 0x000fc80000000000 */
[----:B------:R1:W-:Y:S01]  /*2d00*/  UTMACCTL.IV [UR10] ;  /* 0x000000000a0079b9 */ /* 0x0003e20008000000 */
[----:B------:R-:W-:Y:S01]  /*2d10*/  NOP ;  /* 0x0000000000007918 */ /* 0x000fe20000000000 */
.L_x_45:
[----:B------:R-:W-:Y:S05]  /*2d20*/  @P0 BRA `(.L_x_46) ;  /* 0x00000000000c0947 */ /* 0x000fea0003800000 */
[----:B------:R0:W-:Y:S01]  /*2d30*/  UTMACMDFLUSH ;  /* 0x00000000000079b7 */ /* 0x0001e20000000000 */
[----:B------:R-:W-:Y:S05]  /*2d40*/  @P0 BRA `(.L_x_46) ;  /* 0x0000000000040947 */ /* 0x000fea0003800000 */
[----:B------:R-:W-:-:S04]  /*2d50*/  DEPBAR.LE SB0, 0x0 ;  /* 0x000080000000791a */ /* 0x000fc80000000000 */
.L_x_46:
[----:B------:R-:W-:Y:S05]  /*2d60*/  WARPSYNC.ALL ;  /* 0x0000000000007948 */ /* 0x000fea0003800000 */
[----:B-----5:R-:W-:Y:S01]  /*2d70*/  BAR.SYNC.DEFER_BLOCKING 0x0 ;  /* 0x0000000000007b1d */ /* 0x020fe20000010000 */
[----:B------:R-:W-:Y:S01]  /*2d80*/  USHF.L.U32 UR15, UR4, 0x8, URZ ;  /* 0x00000008040f7899 */ /* 0x000fe2000800063f */
[----:B------:R-:W-:Y:S01]  /*2d90*/  CS2R R112, SRZ ;  /* 0x0000000000707805 */ /* 0x000fe2000001ff00 */
[----:B------:R-:W-:Y:S01]  /*2da0*/  USHF.L.U32 UR19, UR5, 0x8, URZ ;  /* 0x0000000805137899 */ /* 0x000fe2000800063f */
[----:B------:R-:W-:Y:S02]  /*2db0*/  CS2R R114, SRZ ;  /* 0x0000000000727805 */ /* 0x000fe4000001ff00 */
[----:B------:R-:W-:Y:S01]  /*2dc0*/  CS2R R116, SRZ ;  /* 0x0000000000747805 */ /* 0x000fe2000001ff00 */
[----:B------:R-:W-:Y:S01]  /*2dd0*/  VOTEU.ALL UP0, P2 ;  /* 0x00000000003f7886 */ /* 0x000fe20001000000 */
[----:B------:R-:W-:Y:S01]  /*2de0*/  UMOV UR12, 0x1 ;  /* 0x00000001000c7882 */ /* 0x000fe20000000000 */
[----:B------:R-:W-:Y:S01]  /*2df0*/  VOTEU.ALL UP1, P2 ;  /* 0x00000000003f7886 */ /* 0x000fe20001020000 */
[----:B------:R-:W-:-:S02]  /*2e00*/  CS2R R118, SRZ ;  /* 0x0000000000767805 */ /* 0x000fc4000001ff00 */
[----:B------:R-:W-:Y:S01]  /*2e10*/  CS2R R120, SRZ ;  /* 0x0000000000787805 */ /* 0x000fe2000001ff00 */
[----:B------:R-:W-:-:S04]  /*2e20*/  @!UP0 UIADD3 UR16, -UR12, 0x100000, URZ ;  /* 0x001000000c108890 */ /* 0x000fc8000fffe13f */
[----:B------:R-:W-:Y:S02]  /*2e30*/  @!UP0 USHF.L.U32 UR17, UR16, 0xb, URZ ;  /* 0x0000000b10118899 */ /* 0x000fe4000800063f */
[----:B------:R-:W-:Y:S01]  /*2e40*/  @!UP0 USHF.L.U32 UR16, UR16, 0x1, URZ ;  /* 0x0000000110108899 */ /* 0x000fe2000800063f */
[----:B------:R-:W-:Y:S01]  /*2e50*/  CS2R R122, SRZ ;  /* 0x00000000007a7805 */ /* 0x000fe2000001ff00 */
[----:B------:R-:W-:-:S04]  /*2e60*/  @!UP0 UIADD3 UR12, -UR12, 0x100000, URZ ;  /* 0x001000000c0c8890 */ /* 0x000fc8000fffe13f */
[----:B------:R-:W-:Y:S02]  /*2e70*/  @!UP0 USHF.L.U32 UR13, UR12, 0xb, URZ ;  /* 0x0000000b0c0d8899 */ /* 0x000fe4000800063f */
[----:B------:R-:W-:Y:S01]  /*2e80*/  @!UP0 USHF.L.U32 UR12, UR12, 0x1, URZ ;  /* 0x000000010c0c8899 */ /* 0x000fe2000800063f */
[----:B------:R-:W-:Y:S01]  /*2e90*/  CS2R R124, SRZ ;  /* 0x00000000007c7805 */ /* 0x000fe2000001ff00 */
[----:B------:R-:W-:Y:S01]  /*2ea0*/  VOTEU.ALL UP0, P2 ;  /* 0x00000000003f7886 */ /* 0x000fe20001000000 */
[----:B------:R-:W-:Y:S02]  /*2eb0*/  CS2R R126, SRZ ;  /* 0x00000000007e7805 */ /* 0x000fe4000001ff00 */
[----:B------:R-:W-:Y:S02]  /*2ec0*/  CS2R R128, SRZ ;  /* 0x0000000000807805 */ /* 0x000fe4000001ff00 */
[----:B------:R-:W-:Y:S02]  /*2ed0*/  CS2R R130, SRZ ;  /* 0x0000000000827805 */ /* 0x000fe4000001ff00 */
[----:B------:R-:W-:-:S02]  /*2ee0*/  CS2R R132, SRZ ;  /* 0x0000000000847805 */ /* 0x000fc4000001ff00 */
[----:B------:R-:W-:Y:S02]  /*2ef0*/  CS2R R134, SRZ ;  /* 0x0000000000867805 */ /* 0x000fe4000001ff00 */
[----:B------:R-:W-:Y:S02]  /*2f00*/  CS2R R136, SRZ ;  /* 0x0000000000887805 */ /* 0x000fe4000001ff00 */
[----:B------:R-:W-:Y:S02]  /*2f10*/  CS2R R138, SRZ ;  /* 0x00000000008a7805 */ /* 0x000fe4000001ff00 */
[----:B------:R-:W-:Y:S01]  /*2f20*/  CS2R R140, SRZ ;  /* 0x00000000008c7805 */ /* 0x000fe2000001ff00 */
[----:B------:R-:W2:Y:S02]  /*2f30*/  FENCE.VIEW.ASYNC.S ;  /* 0x00000000000073c6 */ /* 0x000ea40000000000 */
[----:B--2---:R2:W3:Y:S02]  /*2f40*/  @!UP0 SYNCS.EXCH.64 URZ, [UR42+0x20000], UR16 ;  /* 0x020000102a3f85b2 */ /* 0x0044e40008000100 */
[----:B---3--:R-:W-:Y:S01]  /*2f50*/  BAR.SYNC.DEFER_BLOCKING 0x0 ;  /* 0x0000000000007b1d */ /* 0x008fe20000010000 */
[----:B------:R-:W-:-:S02]  /*2f60*/  CS2R R142, SRZ ;  /* 0x00000000008e7805 */ /* 0x000fc4000001ff00 */
[----:B------:R-:W-:Y:S02]  /*2f70*/  CS2R R144, SRZ ;  /* 0x0000000000907805 */ /* 0x000fe4000001ff00 */
[----:B------:R-:W-:Y:S02]  /*2f80*/  CS2R R146, SRZ ;  /* 0x0000000000927805 */ /* 0x000fe4000001ff00 */
[----:B------:R-:W-:Y:S02]  /*2f90*/  CS2R R148, SRZ ;  /* 0x0000000000947805 */ /* 0x000fe4000001ff00 */
[----:B------:R-:W-:Y:S01]  /*2fa0*/  CS2R R150, SRZ ;  /* 0x0000000000967805 */ /* 0x000fe2000001ff00 */
[----:B------:R2:W3:Y:S01]  /*2fb0*/  @!UP1 SYNCS.EXCH.64 URZ, [UR42+0x20008], UR12 ;  /* 0x0200080c2a3f95b2 */ /* 0x0004e20008000100 */
[----:B------:R-:W-:Y:S05]  /*2fc0*/  @!P1 BRA `(.L_x_47) ;  /* 0x0000004c00909947 */ /* 0x000fea0003800000 */
[----:B------:R1:W-:Y:S01]  /*2fd0*/  STL [R1+0x400], RZ ;  /* 0x000400ff01007387 */ /* 0x0003e20000100800 */
[----:B------:R-:W-:Y:S02]  /*2fe0*/  CS2R R24, SRZ ;  /* 0x0000000000187805 */ /* 0x000fe4000001ff00 */
        /* <DEDUP_REMOVED lines=83> */
[----:B------:R-:W-:Y:S01]  /*3520*/  CS2R R150, SRZ ;  /* 0x0000000000967805 */ /* 0x000fe2000001ff00 */
[----:B------:R-:W-:Y:S01]  /*3530*/  UMOV UR40, URZ ;  /* 0x0000003f00287c82 */ /* 0x000fe20008000000 */
[----:B------:R-:W-:Y:S01]  /*3540*/  UMOV UR18, URZ ;  /* 0x0000003f00127c82 */ /* 0x000fe20008000000 */
        /* <DEDUP_REMOVED lines=361> */
[----:B------:R1:W-:Y:S02]  /*4be0*/  STL [R1+0x1fc], RZ ;  /* 0x0001fcff01007387 */ /* 0x0003e40000100800 */
.L_x_49:
[----:B---3--:R-:W-:Y:S01]  /*4bf0*/  BAR.SYNC.DEFER_BLOCKING 0x0 ;  /* 0x0000000000007b1d */ /* 0x008fe20000010000 */
[----:B------:R-:W-:Y:S01]  /*4c00*/  ULEA UR24, UR40, UR42, 0x3 ;  /* 0x0000002a28187291 */ /* 0x000fe2000f8e183f */
[----:B-1----:R-:W-:Y:S01]  /*4c10*/  @!P2 IMAD.MOV.U32 R0, RZ, RZ, 0x10000 ;  /* 0x00010000ff00a424 */ /* 0x002fe200078e00ff */
[----:B------:R-:W-:Y:S01]  /*4c20*/  ELECT P0, URZ, PT ;  /* 0x00000000003f782f */ /* 0x000fe20003800000 */
[----:B--2---:R-:W-:-:S03]  /*4c30*/  ULEA UR16, UR40, UR42, 0xf ;  /* 0x0000002a28107291 */ /* 0x004fc6000f8e783f */
[----:B------:R-:W-:Y:S02]  /*4c40*/  ISETP.LT.U32.AND P0, PT, R4, 0x20, P0 ;  /* 0x000000200400780c */ /* 0x000fe40000701070 */
[----:B------:R-:W-:Y:S01]  /*4c50*/  ELECT P1, URZ, PT ;  /* 0x00000000003f782f */ /* 0x000fe20003820000 */
[----:B------:R-:W-:-:S03]  /*4c60*/  UIADD3 UR12, UR16, 0x10000, URZ ;  /* 0x00010000100c7890 */ /* 0x000fc6000fffe03f */
[----:B------:R-:W-:Y:S01]  /*4c70*/  ISETP.LT.U32.AND P1, PT, R4, 0x20, P1 ;  /* 0x000000200400780c */ /* 0x000fe20000f21070 */
[----:B------:R-:W-:Y:S01]  /*4c80*/  UMOV UR14, UR18 ;  /* 0x00000012000e7c82 */ /* 0x000fe20008000000 */
[----:B------:R-:W-:Y:S02]  /*4c90*/  USHF.R.U32.HI UR28, URZ, 0x4, UR16 ;  /* 0x000000043f1c7899 */ /* 0x000fe40008011610 */
[----:B------:R-:W-:Y:S02]  /*4ca0*/  USHF.R.U32.HI UR30, URZ, 0x4, UR12 ;  /* 0x000000043f1e7899 */ /* 0x000fe4000801160c */
[----:B------:R-:W-:Y:S01]  /*4cb0*/  USGXT.U32 UR28, UR28, 0xe ;  /* 0x0000000e1c1c789a */ /* 0x000fe20008000000 */
[----:B------:R-:W-:Y:S01]  /*4cc0*/  VOTEU.ANY UP0, P0 ;  /* 0x00000000003f7886 */ /* 0x000fe20000000100 */
[----:B------:R-:W-:Y:S01]  /*4cd0*/  VOTEU.ANY UP2, P0 ;  /* 0x00000000003f7886 */ /* 0x000fe20000040100 */
[----:B------:R-:W-:Y:S01]  /*4ce0*/  USGXT.U32 UR30, UR30, 0xe ;  /* 0x0000000e1e1e789a */ /* 0x000fe20008000000 */
[----:B------:R1:W-:Y:S01]  /*4cf0*/  @!P2 SYNCS.ARRIVE.TRANS64 RZ, [UR24+0x20000], R0 ;  /* 0x02000000ffffa9a7 */ /* 0x0003e20008000018 */
[----:B------:R2:W-:Y:S06]  /*4d00*/  MEMBAR.ALL.CTA ;  /* 0x0000000000007992 */ /* 0x0005ec0000008000 */
[----:B--2---:R-:W2:Y:S01]  /*4d10*/  FENCE.VIEW.ASYNC.S ;  /* 0x00000000000073c6 */ /* 0x004ea20000000000 */
[----:B------:R-:W-:Y:S01]  /*4d20*/  @UP0 UIADD3 UR17, UR24, 0x20000, URZ ;  /* 0x0002000018110890 */ /* 0x000fe2000fffe03f */
[----:B------:R-:W-:Y:S01]  /*4d30*/  @UP0 UMOV UR20, UR6 ;  /* 0x0000000600140c82 */ /* 0x000fe20008000000 */
[----:B------:R-:W-:Y:S01]  /*4d40*/  @UP0 UMOV UR21, UR7 ;  /* 0x0000000700150c82 */ /* 0x000fe20008000000 */
[----:B--2---:R-:W-:Y:S01]  /*4d50*/  VOTEU.ANY UP1, P1 ;  /* 0x00000000003f7886 */ /* 0x004fe20000820100 */
[----:B------:R-:W-:Y:S01]  /*4d60*/  VOTEU.ANY UP3, P1 ;  /* 0x00000000003f7886 */ /* 0x000fe20000860100 */
[----:B-1----:R-:W-:-:S03]  /*4d70*/  IMAD.U32 R0, RZ, RZ, UR41 ;  /* 0x00000029ff007e24 */ /* 0x002fc6000f8e00ff */
[----:B------:R-:W-:Y:S01]  /*4d80*/  @UP1 UIADD3 UR13, UR24, 0x20000, URZ ;  /* 0x00020000180d1890 */ /* 0x000fe2000fffe03f */
[----:B------:R-:W-:Y:S01]  /*4d90*/  @UP1 UMOV UR22, UR8 ;  /* 0x0000000800161c82 */ /* 0x000fe20008000000 */
[----:B------:R-:W-:Y:S01]  /*4da0*/  @UP1 UMOV UR23, UR9 ;  /* 0x0000000900171c82 */ /* 0x000fe20008000000 */
[----:B------:R-:W-:Y:S01]  /*4db0*/  SHF.L.U32 R0, R0, 0x1f, RZ ;  /* 0x0000001f00007819 */ /* 0x000fe200000006ff */
[----:B------:R-:W-:Y:S06]  /*4dc0*/  BAR.SYNC.DEFER_BLOCKING 0x0 ;  /* 0x0000000000007b1d */ /* 0x000fec0000010000 */
[----:B------:R1:W-:Y:S02]  /*4dd0*/  @UP2 UTMALDG.2D [UR16], [UR20] ;  /* 0x00000010140025b4 */ /* 0x0003e40008008000 */
[----:B------:R-:W-:Y:S06]  /*4de0*/  BAR.SYNC.DEFER_BLOCKING 0x0 ;  /* 0x0000000000007b1d */ /* 0x000fec0000010000 */
[----:B------:R1:W-:Y:S02]  /*4df0*/  @UP3 UTMALDG.2D [UR12], [UR22] ;  /* 0x0000000c160035b4 */ /* 0x0003e40008008000 */
[----:B------:R-:W-:Y:S06]  /*4e00*/  BAR.SYNC.DEFER_BLOCKING 0x0 ;  /* 0x0000000000007b1d */ /* 0x000fec0000010000 */
[----:B------:R-:W2:Y:S02]  /*4e10*/  SYNCS.PHASECHK.TRANS64.TRYWAIT P0, [UR24+0x20000], R0 ;  /* 0x02000000ff0075a7 */ /* 0x000ea40008000158 */
[----:B-12---:R-:W-:Y:S05]  /*4e20*/  @!P0 BRA `(.L_x_48) ;  /* 0x0000007000948947 */ /* 0x006fea0003800000 */
.L_x_50:
[----:B------:R-:W-:Y:S01]  /*4e30*/  STL.64 [R1+0x6c8], R150 ;  /* 0x0006c89601007387 */ /* 0x000fe20000100a00 */
[----:B------:R-:W-:Y:S01]  /*4e40*/  UMOV UR29, 0x40000040 ;  /* 0x40000040001d7882 */ /* 0x000fe20000000000 */
[----:B------:R-:W-:Y:S01]  /*4e50*/  UMOV UR31, 0x40000040 ;  /* 0x40000040001f7882 */ /* 0x000fe20000000000 */
[----:B------:R-:W-:Y:S01]  /*4e60*/  UIADD3 UR32, UP0, UR28, 0x2, URZ ;  /* 0x000000021c207890 */ /* 0x000fe2000ff1e03f */
[----:B------:R-:W-:Y:S01]  /*4e70*/  STL.64 [R1+0x6c0], R148 ;  /* 0x0006c09401007387 */ /* 0x000fe20000100a00 */
[----:B------:R-:W-:Y:S01]  /*4e80*/  UIADD3 UR34, UP1, UR30, 0x2, URZ ;  /* 0x000000021e227890 */ /* 0x000fe2000ff3e03f */
[----:B------:R-:W1:Y:S02]  /*4e90*/  LDC R0, c[0x0][0x230] ;  /* 0x00008c00ff007b82 */ /* 0x000e640000000800 */
[----:B------:R-:W-:Y:S04]  /*4ea0*/  STL.64 [R1+0x6b8], R146 ;  /* 0x0006b89201007387 */ /* 0x000fe80000100a00 */
        /* <DEDUP_REMOVED lines=10> */
[----:B------:R2:W-:Y:S04]  /*4f50*/  STL.64 [R1+0x660], R124 ;  /* 0x0006607c01007387 */ /* 0x0005e80000100a00 */
[----:B--2---:R-:W2:Y:S04]  /*4f60*/  LDL.LU.64 R124, [R1] ;  /* 0x00000000017c7983 */ /* 0x004ea80000300a00 */
[----:B------:R-:W3:Y:S04]  /*4f70*/  LDL.LU.64 R126, [R1+0x8] ;  /* 0x00000800017e7983 */ /* 0x000ee80000300a00 */
[----:B------:R-:W5:Y:S04]  /*4f80*/  LDL.LU.64 R128, [R1+0x10] ;  /* 0x0000100001807983 */ /* 0x000f680000300a00 */
[----:B------:R-:W4:Y:S04]  /*4f90*/  LDL.LU.64 R130, [R1+0x18] ;  /* 0x0000180001827983 */ /* 0x000f280000300a00 */
[----:B------:R-:W2:Y:S04]  /*4fa0*/  LDL.LU.64 R132, [R1+0x20] ;  /* 0x0000200001847983 */ /* 0x000ea80000300a00 */
        /* <DEDUP_REMOVED lines=9> */
[----:B---3--:R-:W-:Y:S04]  /*5040*/  STL.64 [R1+0x8c8], R150 ;  /* 0x0008c89601007387 */ /* 0x008fe80000100a00 */
[----:B--2---:R-:W-:Y:S04]  /*5050*/  STL.64 [R1+0x8c0], R148 ;  /* 0x0008c09401007387 */ /* 0x004fe80000100a00 */
[----:B----4-:R-:W-:Y:S04]  /*5060*/  STL.64 [R1+0x8b8], R146 ;  /* 0x0008b89201007387 */ /* 0x010fe80000100a00 */
[----:B-----5:R-:W-:Y:S04]  /*5070*/  STL.64 [R1+0x8b0], R144 ;  /* 0x0008b09001007387 */ /* 0x020fe80000100a00 */
        /* <DEDUP_REMOVED lines=60> */
[----:B--2---:R-:W2:Y:S04]  /*5440*/  LDL.LU.64 R24, [R1+0x200] ;  /* 0x0002000001187983 */ /* 0x004ea80000300a00 */
[----:B------:R-:W3:Y:S04]  /*5450*/  LDL.LU.64 R26, [R1+0x208] ;  /* 0x00020800011a7983 */ /* 0x000ee80000300a00 */
[----:B------:R-:W4:Y:S04]  /*5460*/  LDL.LU.64 R28, [R1+0x210] ;  /* 0x00021000011c7983 */ /* 0x000f280000300a00 */
[----:B------:R-:W5:Y:S04]  /*5470*/  LDL.LU.64 R30, [R1+0x218] ;  /* 0x00021800011e7983 */ /* 0x000f680000300a00 */
[----:B------:R-:W2:Y:S04]  /*5480*/  LDL.LU.64 R32, [R1+0x220] ;  /* 0x0002200001207983 */ /* 0x000ea80000300a00 */
        /* <DEDUP_REMOVED lines=59> */
[----:B-----5:R-:W-:Y:S04]  /*5840*/  STL.64 [R1+0xac8], R150 ;  /* 0x000ac89601007387 */ /* 0x020fe80000100a00 */
[----:B----4-:R-:W-:Y:S04]  /*5850*/  STL.64 [R1+0xac0], R148 ;  /* 0x000ac09401007387 */ /* 0x010fe80000100a00 */
[----:B---3--:R-:W-:Y:S04]  /*5860*/  STL.64 [R1+0xab8], R146 ;  /* 0x000ab89201007387 */ /* 0x008fe80000100a00 */
[----:B--2---:R-:W-:Y:S04]  /*5870*/  STL.64 [R1+0xab0], R144 ;  /* 0x000ab09001007387 */ /* 0x004fe80000100a00 */
        /* <DEDUP_REMOVED lines=61> */
[----:B------:R-:W2:Y:S04]  /*5c50*/  LDL.LU.64 R26, [R1+0x408] ;  /* 0x00040800011a7983 */ /* 0x000ea80000300a00 */
        /* <DEDUP_REMOVED lines=61> */
[----:B------:R-:W2:Y:S01]  /*6030*/  LDL.LU.64 R150, [R1+0x5f8] ;  /* 0x0005f80001967983 */ /* 0x000ea20000300a00 */
[----:B------:R-:W-:Y:S01]  /*6040*/  UMOV UR12, URZ ;  /* 0x0000003f000c7c82 */ /* 0x000fe20008000000 */
[----:B------:R-:W-:Y:S01]  /*6050*/  UMOV UR13, URZ ;  /* 0x0000003f000d7c82 */ /* 0x000fe20008000000 */
[----:B------:R-:W-:Y:S01]  /*6060*/  UIADD3.X UR33, UR12, 0x40000040, URZ, UP0, !UPT ;  /* 0x400000400c217890 */ /* 0x000fe200087fe43f */
[----:B------:R-:W3:Y:S01]  /*6070*/  LDL.LU.64 R152, [R1+0x70] ;  /* 0x0000700001987983 */ /* 0x000ee20000300a00 */
[----:B------:R-:W-:Y:S01]  /*6080*/  UIADD3.X UR35, UR13, 0x40000040, URZ, UP1, !UPT ;  /* 0x400000400d237890 */ /* 0x000fe20008ffe43f */
[----:B--2---:R-:W-:Y:S01]  /*6090*/  WARPGROUP.ARRIVE ;  /* 0x00000000000079c5 */ /* 0x004fe20000000000 */
[----:B------:R-:W-:Y:S01]  /*60a0*/  UIADD3.64 UR24, UR32, 0x2, URZ ;  /* 0x0000000220187897 */ /* 0x000fe2000fffe03f */
[----:B------:R-:W3:Y:S04]  /*60b0*/  LDL.LU.64 R154, [R1+0x78] ;  /* 0x00007800019a7983 */ /* 0x000ee80000300a00 */
[----:B------:R-:W-:Y:S01]  /*60c0*/  HGMMA.64x256x16.F32.BF16 R24, gdesc[UR28], R24, gsb0 ;  /* 0x03e000001c1879f0 */ /* 0x000fe20008001818 */
[----:B------:R-:W-:Y:S01]  /*60d0*/  UIADD3.64 UR26, UR34, 0x2, URZ ;  /* 0x00000002221a7897 */ /* 0x000fe2000fffe03f */
[----:B------:R-:W3:Y:S01]  /*60e0*/  LDL.LU.64 R156, [R1+0x80] ;  /* 0x00008000019c7983 */ /* 0x000ee20000300a00 */
[----:B------:R-:W-:-:S02]  /*60f0*/  UIADD3.64 UR20, UR32, 0x4, URZ ;  /* 0x0000000420147897 */ /* 0x000fc4000fffe03f */
[----:B------:R-:W-:Y:S01]  /*6100*/  UIADD3.64 UR22, UR34, 0x4, URZ ;  /* 0x0000000422167897 */ /* 0x000fe2000fffe03f */
[----:B------:R-:W3:Y:S04]  /*6110*/  LDL.LU.64 R158, [R1+0x88] ;  /* 0x00008800019e7983 */ /* 0x000ee80000300a00 */
        /* <DEDUP_REMOVED lines=45> */
[----:B------:R-:W3:Y:S01]  /*63f0*/  LDL.LU.64 R250, [R1+0x1f8] ;  /* 0x0001f80001fa7983 */ /* 0x000ee20000300a00 */
[----:B------:R-:W-:-:S02]  /*6400*/  WARPGROUP.DEPBAR.LE gsb0, 0x0 ;  /* 0x00008000000079c5 */ /* 0x000fc40000010000 */
[----:B------:R-:W-:-:S06]  /*6410*/  WARPGROUP.ARRIVE ;  /* 0x00000000000079c5 */ /* 0x000fcc0000000000 */
[----:B------:R-:W-:Y:S03]  /*6420*/  HGMMA.64x256x16.F32.BF16 R24, gdesc[UR32], R24, gsb0 ;  /* 0x03e00000201879f0 */ /* 0x000fe60008001818 */
[----:B------:R-:W-:Y:S02]  /*6430*/  WARPGROUP.DEPBAR.LE gsb0, 0x0 ;  /* 0x00008000000079c5 */ /* 0x000fe40000010000 */
[----:B------:R-:W-:-:S15]  /*6440*/  WARPGROUP.ARRIVE ;  /* 0x00000000000079c5 */ /* 0x000fde0000000000 */
[----:B------:R-:W-:-:S08]  /*6450*/  NOP ;  /* 0x0000000000007918 */ /* 0x000fd00000000000 */
[----:B------:R-:W-:Y:S03]  /*6460*/  HGMMA.64x256x16.F32.BF16 R24, gdesc[UR24], R24, gsb0 ;  /* 0x03e00000181879f0 */ /* 0x000fe60008001818 */
[----:B------:R-:W-:Y:S02]  /*6470*/  WARPGROUP.DEPBAR.LE gsb0, 0x0 ;  /* 0x00008000000079c5 */ /* 0x000fe40000010000 */
[----:B------:R-:W-:-:S15]  /*6480*/  WARPGROUP.ARRIVE ;  /* 0x00000000000079c5 */ /* 0x000fde0000000000 */
[----:B------:R-:W-:-:S08]  /*6490*/  NOP ;  /* 0x0000000000007918 */ /* 0x000fd00000000000 */
[----:B------:R-:W-:Y:S03]  /*64a0*/  HGMMA.64x256x16.F32.BF16 R24, gdesc[UR20], R24, gsb0 ;  /* 0x03e00000141879f0 */ /* 0x000fe60008001818 */
[----:B------:R-:W-:Y:S02]  /*64b0*/  WARPGROUP.DEPBAR.LE gsb0, 0x0 ;  /* 0x00008000000079c5 */ /* 0x000fe40000010000 */
        /* <DEDUP_REMOVED lines=128> */
[----:B------:R-:W-:-:S02]  /*6cc0*/  UIADD3.64 UR28, UR32, 0x1fe, URZ ;  /* 0x000001fe201c7897 */ /* 0x000fc4000fffe03f */
[----:B------:R-:W-:Y:S01]  /*6cd0*/  UIADD3.64 UR36, UR32, 0x200, URZ ;  /* 0x0000020020247897 */ /* 0x000fe2000fffe03f */
[----:B------:R-:W-:Y:S01]  /*6ce0*/  UMOV UR38, UR34 ;  /* 0x0000002200267c82 */ /* 0x000fe20008000000 */
[----:B------:R-:W-:Y:S01]  /*6cf0*/  UMOV UR39, UR35 ;  /* 0x0000002300277c82 */ /* 0x000fe20008000000 */
[----:B------:R-:W-:Y:S02]  /*6d00*/  UIADD3.64 UR24, UR32, 0x202, URZ ;  /* 0x0000020220187897 */ /* 0x000fe4000fffe03f */
[----:B------:R-:W-:Y:S01]  /*6d10*/  UIADD3.64 UR20, UR32, 0x204, URZ ;  /* 0x0000020420147897 */ /* 0x000fe2000fffe03f */
[----:B--2---:R-:W-:-:S06]  /*6d20*/  WARPGROUP.ARRIVE ;  /* 0x00000000000079c5 */ /* 0x004fcc0000000000 */
        /* <DEDUP_REMOVED lines=78> */
[----:B--2---:R-:W3:Y:S04]  /*7210*/  LDL.LU.64 R150, [R1+0x8c8] ;  /* 0x0008c80001967983 */ /* 0x004ee80000300a00 */
        /* <DEDUP_REMOVED lines=13> */
[----:B------:R-:W-:-:S02]  /*72f0*/  UIADD3.64 UR28, UR32, 0x3fe, URZ ;  /* 0x000003fe201c7897 */ /* 0x000fc4000fffe03f */
[----:B------:R-:W-:Y:S01]  /*7300*/  UIADD3.64 UR36, UR32, 0x400, URZ ;  /* 0x0000040020247897 */ /* 0x000fe2000fffe03f */
[----:B------:R-:W2:Y:S01]  /*7310*/  LDL.LU.64 R122, [R1+0x858] ;  /* 0x00085800017a7983 */ /* 0x000ea20000300a00 */
[----:B------:R-:W-:Y:S01]  /*7320*/  UMOV UR38, UR34 ;  /* 0x0000002200267c82 */ /* 0x000fe20008000000 */
[----:B------:R-:W-:Y:S01]  /*7330*/  UMOV UR39, UR35 ;  /* 0x0000002300277c82 */ /* 0x000fe20008000000 */
[----:B------:R-:W-:Y:S01]  /*7340*/  UIADD3.64 UR24, UR32, 0x402, URZ ;  /* 0x0000040220187897 */ /* 0x000fe2000fffe03f */
[----:B------:R-:W2:Y:S01]  /*7350*/  LDL.LU.64 R120, [R1+0x850] ;  /* 0x0008500001787983 */ /* 0x000ea20000300a00 */
[----:B------:R-:W-:-:S03]  /*7360*/  UIADD3.64 UR20, UR32, 0x404, URZ ;  /* 0x0000040420147897 */ /* 0x000fc6000fffe03f */
        /* <DEDUP_REMOVED lines=48> */
[----:B---3--:R-:W-:-:S06]  /*7670*/  WARPGROUP.ARRIVE ;  /* 0x00000000000079c5 */ /* 0x008fcc0000000000 */
        /* <DEDUP_REMOVED lines=14> */
[----:B------:R-:W-:Y:S04]  /*7760*/  STL.64 [R1], R124 ;  /* 0x0000007c01007387 */ /* 0x000fe80000100a00 */
        /* <DEDUP_REMOVED lines=63> */
[----:B---3--:R-:W2:Y:S04]  /*7b60*/  LDL.LU.64 R150, [R1+0x6c8] ;  /* 0x0006c80001967983 */ /* 0x008ea80000300a00 */
        /* <DEDUP_REMOVED lines=14> */
[----:B------:R-:W-:Y:S02]  /*7c50*/  UIADD3.64 UR24, UR32, 0x602, URZ ;  /* 0x0000060220187897 */ /* 0x000fe4000fffe03f */
[----:B------:R-:W-:Y:S02]  /*7c60*/  UIADD3.64 UR20, UR32, 0x604, URZ ;  /* 0x0000060420147897 */ /* 0x000fe4000fffe03f */
[----:B------:R-:W-:Y:S02]  /*7c70*/  UIADD3 UR18, UR18, 0x40, URZ ;  /* 0x0000004012127890 */ /* 0x000fe4000fffe03f */
[----:B------:R-:W-:-:S04]  /*7c80*/  UIADD3 UR40, UR40, 0x1, URZ ;  /* 0x0000000128287890 */ /* 0x000fc8000fffe03f */
[----:B-1----:R-:W-:Y:S01]  /*7c90*/  ISETP.LE.AND P0, PT, R0, UR18, PT ;  /* 0x0000001200007c0c */ /* 0x002fe2000bf03270 */
[----:B------:R-:W-:-:S04]  /*7ca0*/  UISETP.NE.U32.AND UP0, UPT, UR40, 0x2, UPT ;  /* 0x000000022800788c */ /* 0x000fc8000bf05070 */
[----:B------:R-:W-:Y:S02]  /*7cb0*/  USEL UR12, URZ, 0x1, UP0 ;  /* 0x000000013f0c7887 */ /* 0x000fe40008000000 */
[----:B------:R-:W-:Y:S02]  /*7cc0*/  USEL UR40, UR40, URZ, UP0 ;  /* 0x0000003f28287287 */ /* 0x000fe40008000000 */
[----:B------:R-:W-:Y:S01]  /*7cd0*/  ULOP3.LUT UR41, UR41, UR12, URZ, 0x3c, !UPT ;  /* 0x0000000c29297292 */ /* 0x000fe2000f8e3c3f */
[----:B--2---:R-:W-:-:S06]  /*7ce0*/  WARPGROUP.ARRIVE ;  /* 0x00000000000079c5 */ /* 0x004fcc0000000000 */
[----:B------:R-:W-:Y:S01]  /*7cf0*/  HGMMA.64x256x16.F32.BF16 R24, gdesc[UR28], R24, gsb0 ;  /* 0x03e000001c1879f0 */ /* 0x000fe20008001818 */
[----:B------:R-:W-:Y:S01]  /*7d00*/  UIADD3.64 UR28, UR32, 0x600, URZ ;  /* 0x00000600201c7897 */ /* 0x000fe2000fffe03f */
[----:B------:R-:W-:Y:S01]  /*7d10*/  UMOV UR30, UR34 ;  /* 0x00000022001e7c82 */ /* 0x000fe20008000000 */
[----:B------:R-:W-:Y:S01]  /*7d20*/  UMOV UR31, UR35 ;  /* 0x00000023001f7c82 */ /* 0x000fe20008000000 */
[----:B------:R-:W-:Y:S02]  /*7d30*/  WARPGROUP.DEPBAR.LE gsb0, 0x0 ;  /* 0x00008000000079c5 */ /* 0x000fe40000010000 */
[----:B------:R-:W-:-:S15]  /*7d40*/  WARPGROUP.ARRIVE ;  /* 0x00000000000079c5 */ /* 0x000fde0000000000 */
[----:B------:R-:W-:-:S07]  /*7d50*/  NOP ;  /* 0x0000000000007918 */ /* 0x000fce0000000000 */
        /* <DEDUP_REMOVED lines=10> */
[----:B----4-:R-:W-:Y:S05]  /*7e00*/  @!P0 BRA `(.L_x_49) ;  /* 0xffffffcc00788947 */ /* 0x010fea000383ffff */
.L_x_47:
[----:B------:R-:W5:Y:S04]  /*7e10*/  LDL.LU R152, [R1+0x44c] ;  /* 0x00044c0001987983 */ /* 0x000f680000300800 */
[----:B------:R-:W2:Y:S04]  /*7e20*/  LDL.LU R23, [R1+0x448] ;  /* 0x0004480001177983 */ /* 0x000ea80000300800 */
[----:B------:R-:W3:Y:S04]  /*7e30*/  LDL.LU R22, [R1+0x45c] ;  /* 0x00045c0001167983 */ /* 0x000ee80000300800 */
        /* <DEDUP_REMOVED lines=9> */
[----:B-1--4-:R-:W4:Y:S04]  /*7ed0*/  LDL.LU R2, [R1+0x56c] ;  /* 0x00056c0001027983 */ /* 0x012f280000300800 */
[----:B------:R-:W4:Y:S04]  /*7ee0*/  LDL.LU R0, [R1+0x568] ;  /* 0x0005680001007983 */ /* 0x000f280000300800 */
        /* <DEDUP_REMOVED lines=8> */
[----:B------:R-:W5:Y:S04]  /*7f70*/  LDL.LU R153, [R1+0x41c] ;  /* 0x00041c0001997983 */ /* 0x000f680000300800 */
[----:B------:R-:W4:Y:S04]  /*7f80*/  LDL.LU R3, [R1+0x418] ;  /* 0x0004180001037983 */ /* 0x000f280000300800 */
[----:B------:R-:W2:Y:S04]  /*7f90*/  LDL.LU R155, [R1+0x404] ;  /* 0x00040400019b7983 */ /* 0x000ea80000300800 */
[----:B------:R-:W2:Y:S04]  /*7fa0*/  LDL.LU R154, [R1+0x400] ;  /* 0x00040000019a7983 */ /* 0x000ea80000300800 */
[----:B------:R-:W-:Y:S04]  /*7fb0*/  STL [R1+0x7e8], R53 ;  /* 0x0007e83501007387 */ /* 0x000fe80000100800 */
        /* <DEDUP_REMOVED lines=73> */
[----:B------:R-:W-:Y:S01]  /*8450*/  STL [R1+0x6c0], R127 ;  /* 0x0006c07f01007387 */ /* 0x000fe20000100800 */
[----:B--2---:R-:W-:-:S03]  /*8460*/  F2FP.BF16.F32.PACK_AB R4, R155, R154 ;  /* 0x0000009a9b04723e */ /* 0x004fc600000010ff */
        /* <DEDUP_REMOVED lines=24> */
[----:B------:R1:W-:Y:S04]  /*85f0*/  STL [R1+0x650], R4 ;  /* 0x0006500401007387 */ /* 0x0003e80000100800 */
[----:B------:R-:W2:Y:S04]  /*8600*/  LDL.LU R197, [R1+0x40c] ;  /* 0x00040c0001c57983 */ /* 0x000ea80000300800 */
[----:B------:R-:W2:Y:S04]  /*8610*/  LDL.LU R196, [R1+0x408] ;  /* 0x0004080001c47983 */ /* 0x000ea80000300800 */
[----:B------:R-:W2:Y:S04]  /*8620*/  LDL.LU R195, [R1+0x414] ;  /* 0x0004140001c37983 */ /* 0x000ea80000300800 */
[----:B------:R-:W2:Y:S01]  /*8630*/  LDL.LU R194, [R1+0x410] ;  /* 0x0004100001c27983 */ /* 0x000ea20000300800 */
[----:B-----5:R-:W-:-:S03]  /*8640*/  IMAD.MOV.U32 R193, RZ, RZ, R153 ;  /* 0x000000ffffc17224 */ /* 0x020fc600078e0099 */
[----:B------:R-:W5:Y:S04]  /*8650*/  LDL.LU R192, [R1+0x424] ;  /* 0x0004240001c07983 */ /* 0x000f680000300800 */
        /* <DEDUP_REMOVED lines=8> */
[----:B------:R-:W5:Y:S01]  /*86e0*/  LDL.LU R183, [R1+0x440] ;  /* 0x0004400001b77983 */ /* 0x000f620000300800 */
[----:B------:R-:W-:-:S02]  /*86f0*/  IMAD.MOV.U32 R182, RZ, RZ, R152 ;  /* 0x000000ffffb67224 */ /* 0x000fc400078e0098 */
[----:B------:R-:W-:Y:S01]  /*8700*/  IMAD.MOV.U32 R181, RZ, RZ, R23 ;  /* 0x000000ffffb57224 */ /* 0x000fe200078e0017 */
[----:B------:R-:W5:Y:S04]  /*8710*/  LDL.LU R180, [R1+0x454] ;  /* 0x0004540001b47983 */ /* 0x000f680000300800 */
[----:B------:R-:W5:Y:S01]  /*8720*/  LDL.LU R179, [R1+0x450] ;  /* 0x0004500001b37983 */ /* 0x000f620000300800 */
[----:B---3--:R-:W-:Y:S02]  /*8730*/  IMAD.MOV.U32 R178, RZ, RZ, R22 ;  /* 0x000000ffffb27224 */ /* 0x008fe400078e0016 */
[----:B------:R-:W-:Y:S01]  /*8740*/  IMAD.MOV.U32 R177, RZ, RZ, R21 ;  /* 0x000000ffffb17224 */ /* 0x000fe200078e0015 */
[----:B------:R-:W3:Y:S04]  /*8750*/  LDL.LU R176, [R1+0x464] ;  /* 0x0004640001b07983 */ /* 0x000ee80000300800 */
[----:B------:R-:W3:Y:S01]  /*8760*/  LDL.LU R175, [R1+0x460] ;  /* 0x0004600001af7983 */ /* 0x000ee20000300800 */
[----:B------:R-:W-:-:S02]  /*8770*/  IMAD.MOV.U32 R174, RZ, RZ, R20 ;  /* 0x000000ffffae7224 */ /* 0x000fc400078e0014 */
[----:B------:R-:W-:Y:S01]  /*8780*/  IMAD.MOV.U32 R173, RZ, RZ, R19 ;  /* 0x000000ffffad7224 */ /* 0x000fe200078e0013 */
[----:B------:R-:W3:Y:S04]  /*8790*/  LDL.LU R172, [R1+0x474] ;  /* 0x0004740001ac7983 */ /* 0x000ee80000300800 */
[----:B------:R-:W3:Y:S01]  /*87a0*/  LDL.LU R171, [R1+0x470] ;  /* 0x0004700001ab7983 */ /* 0x000ee20000300800 */
[----:B------:R-:W-:Y:S02]  /*87b0*/  IMAD.MOV.U32 R170, RZ, RZ, R18 ;  /* 0x000000ffffaa7224 */ /* 0x000fe400078e0012 */
[----:B------:R-:W-:Y:S01]  /*87c0*/  IMAD.MOV.U32 R169, RZ, RZ, R17 ;  /* 0x000000ffffa97224 */ /* 0x000fe200078e0011 */
        /* <DEDUP_REMOVED lines=17> */
[----:B------:R-:W3:Y:S01]  /*88e0*/  LDL.LU R23, [R1+0x4c0] ;  /* 0x0004c00001177983 */ /* 0x000ee20000300800 */
[----:B----4-:R-:W-:-:S02]  /*88f0*/  IMAD.MOV.U32 R22, RZ, RZ, R16 ;  /* 0x000000ffff167224 */ /* 0x010fc400078e0010 */
[----:B------:R-:W-:Y:S01]  /*8900*/  IMAD.MOV.U32 R21, RZ, RZ, R15 ;  /* 0x000000ffff157224 */ /* 0x000fe200078e000f */
[----:B------:R-:W4:Y:S01]  /*8910*/  LDL.LU R20, [R1+0x4d4] ;  /* 0x0004d40001147983 */ /* 0x000f220000300800 */
[----:B------:R-:W-:-:S03]  /*8920*/  IMAD.MOV.U32 R18, RZ, RZ, R14 ;  /* 0x000000ffff127224 */ /* 0x000fc600078e000e */
[----:B------:R-:W4:Y:S01]  /*8930*/  LDL.LU R19, [R1+0x4d0] ;  /* 0x0004d00001137983 */ /* 0x000f220000300800 */
[----:B------:R-:W-:-:S03]  /*8940*/  IMAD.MOV.U32 R17, RZ, RZ, R13 ;  /* 0x000000ffff117224 */ /* 0x000fc600078e000d */
[----:B------:R-:W4:Y:S01]  /*8950*/  LDL.LU R16, [R1+0x4e4] ;  /* 0x0004e40001107983 */ /* 0x000f220000300800 */
[----:B------:R-:W-:-:S03]  /*8960*/  IMAD.MOV.U32 R14, RZ, RZ, R12 ;  /* 0x000000ffff0e7224 */ /* 0x000fc600078e000c */
[----:B------:R-:W4:Y:S01]  /*8970*/  LDL.LU R15, [R1+0x4e0] ;  /* 0x0004e000010f7983 */ /* 0x000f220000300800 */
[----:B------:R-:W-:-:S03]  /*8980*/  IMAD.MOV.U32 R13, RZ, RZ, R11 ;  /* 0x000000ffff0d7224 */ /* 0x000fc600078e000b */
[----:B------:R-:W4:Y:S04]  /*8990*/  LDL.LU R12, [R1+0x4f4] ;  /* 0x0004f400010c7983 */ /* 0x000f280000300800 */
[----:B------:R-:W4:Y:S01]  /*89a0*/  LDL.LU R11, [R1+0x4f0] ;  /* 0x0004f000010b7983 */ /* 0x000f220000300800 */
[----:B-1----:R-:W-:Y:S02]  /*89b0*/  F2FP.BF16.F32.PACK_AB R4, R182, R181 ;  /* 0x000000b5b604723e */ /* 0x002fe400000010ff */
[----:B------:R-:W-:Y:S01]  /*89c0*/  F2FP.BF16.F32.PACK_AB R17, R18, R17 ;  /* 0x000000111211723e */ /* 0x000fe200000010ff */
[----:B------:R-:W-:Y:S01]  /*89d0*/  BAR.SYNC.DEFER_BLOCKING 0x0 ;  /* 0x0000000000007b1d */ /* 0x000fe20000010000 */
[----:B------:R-:W-:Y:S02]  /*89e0*/  F2FP.BF16.F32.PACK_AB R13, R14, R13 ;  /* 0x0000000d0e0d723e */ /* 0x000fe400000010ff */
[----:B------:R-:W-:-:S02]  /*89f0*/  F2FP.BF16.F32.PACK_AB R3, R193, R3 ;  /* 0x00000003c103723e */ /* 0x000fc400000010ff */
[----:B------:R-:W-:Y:S02]  /*8a00*/  F2FP.BF16.F32.PACK_AB R24, R25, R24 ;  /* 0x000000181918723e */ /* 0x000fe400000010ff */
[----:B--2---:R-:W-:Y:S01]  /*8a10*/  F2FP.BF16.F32.PACK_AB R150, R197, R196 ;  /* 0x000000c4c596723e */ /* 0x004fe200000010ff */
[----:B------:R-:W1:Y:S01]  /*8a20*/  @!P2 SYNCS.CCTL.IV [UR42+0x20000] ;  /* 0x02000000ff00a9b1 */ /* 0x000e62000800002a */
[----:B------:R-:W-:Y:S01]  /*8a30*/  F2FP.BF16.F32.PACK_AB R151, R195, R194 ;  /* 0x000000c2c397723e */ /* 0x000fe200000010ff */
[----:B-1----:R-:W-:Y:S01]  /*8a40*/  BAR.SYNC.DEFER_BLOCKING 0x0 ;  /* 0x0000000000007b1d */ /* 0x002fe20000010000 */
[----:B-----5:R-:W-:Y:S02]  /*8a50*/  F2FP.BF16.F32.PACK_AB R130, R192, R191 ;  /* 0x000000bfc082723e */ /* 0x020fe400000010ff */
[----:B------:R-:W-:Y:S02]  /*8a60*/  F2FP.BF16.F32.PACK_AB R131, R190, R189 ;  /* 0x000000bdbe83723e */ /* 0x000fe400000010ff */
[----:B------:R-:W-:Y:S01]  /*8a70*/  F2FP.BF16.F32.PACK_AB R132, R188, R187 ;  /* 0x000000bbbc84723e */ /* 0x000fe200000010ff */
[----:B------:R-:W1:Y:S01]  /*8a80*/  @!P2 SYNCS.CCTL.IV [UR42+0x20008] ;  /* 0x02000800ff00a9b1 */ /* 0x000e62000800002a */
[----:B------:R-:W-:-:S02]  /*8a90*/  F2FP.BF16.F32.PACK_AB R133, R186, R185 ;  /* 0x000000b9ba85723e */ /* 0x000fc400000010ff */
[----:B------:R-:W-:-:S05]  /*8aa0*/  F2FP.BF16.F32.PACK_AB R53, R184, R183 ;  /* 0x000000b7b835723e */ /* 0x000fca00000010ff */
[----:B------:R2:W-:Y:S01]  /*8ab0*/  STL [R1+0x630], R53 ;  /* 0x0006303501007387 */ /* 0x0005e20000100800 */
[----:B------:R-:W-:-:S03]  /*8ac0*/  F2FP.BF16.F32.PACK_AB R54, R180, R179 ;  /* 0x000000b3b436723e */ /* 0x000fc600000010ff */
[----:B------:R3:W-:Y:S04]  /*8ad0*/  STL [R1+0x634], R4 ;  /* 0x0006340401007387 */ /* 0x0007e80000100800 */
[----:B------:R5:W-:Y:S01]  /*8ae0*/  STL [R1+0x638], R54 ;  /* 0x0006383601007387 */ /* 0x000be20000100800 */
[----:B--2---:R-:W-:Y:S02]  /*8af0*/  F2FP.BF16.F32.PACK_AB R53, R178, R177 ;  /* 0x000000b1b235723e */ /* 0x004fe400000010ff */
[----:B---3--:R-:W-:-:S03]  /*8b00*/  F2FP.BF16.F32.PACK_AB R4, R176, R175 ;  /* 0x000000afb004723e */ /* 0x008fc600000010ff */
[----:B------:R2:W-:Y:S01]  /*8b10*/  STL [R1+0x63c], R53 ;  /* 0x00063c3501007387 */ /* 0x0005e20000100800 */
[----:B-----5:R-:W-:-:S03]  /*8b20*/  F2FP.BF16.F32.PACK_AB R54, R174, R173 ;  /* 0x000000adae36723e */ /* 0x020fc600000010ff */
[----:B------:R3:W-:Y:S04]  /*8b30*/  STL [R1+0x620], R4 ;  /* 0x0006200401007387 */ /* 0x0007e80000100800 */
[----:B------:R-:W-:Y:S01]  /*8b40*/  STL [R1+0x624], R54 ;  /* 0x0006243601007387 */ /* 0x000fe20000100800 */
[----:B--2---:R-:W-:Y:S02]  /*8b50*/  F2FP.BF16.F32.PACK_AB R53, R172, R171 ;  /* 0x000000abac35723e */ /* 0x004fe400000010ff */
[----:B------:R-:W-:Y:S02]  /*8b60*/  F2FP.BF16.F32.PACK_AB R146, R168, R167 ;  /* 0x000000a7a892723e */ /* 0x000fe400000010ff */
[----:B---3--:R-:W-:Y:S01]  /*8b70*/  F2FP.BF16.F32.PACK_AB R4, R170, R169 ;  /* 0x000000a9aa04723e */ /* 0x008fe200000010ff */
[----:B------:R-:W-:Y:S04]  /*8b80*/  STL [R1+0x628], R53 ;  /* 0x0006283501007387 */ /* 0x000fe80000100800 */
[----:B------:R2:W-:Y:S01]  /*8b90*/  STL [R1+0x62c], R4 ;  /* 0x00062c0401007387 */ /* 0x0005e20000100800 */
[----:B------:R-:W-:-:S02]  /*8ba0*/  F2FP.BF16.F32.PACK_AB R147, R166, R165 ;  /* 0x000000a5a693723e */ /* 0x000fc400000010ff */
[----:B------:R-:W-:Y:S02]  /*8bb0*/  F2FP.BF16.F32.PACK_AB R148, R164, R163 ;  /* 0x000000a3a494723e */ /* 0x000fe400000010ff */
[----:B--2---:R-:W-:Y:S02]  /*8bc0*/  F2FP.BF16.F32.PACK_AB R4, R22, R21 ;  /* 0x000000151604723e */ /* 0x004fe400000010ff */
[----:B------:R-:W-:Y:S02]  /*8bd0*/  F2FP.BF16.F32.PACK_AB R149, R162, R161 ;  /* 0x000000a1a295723e */ /* 0x000fe400000010ff */
[----:B------:R-:W-:Y:S02]  /*8be0*/  F2FP.BF16.F32.PACK_AB R126, R160, R159 ;  /* 0x0000009fa07e723e */ /* 0x000fe400000010ff */
[----:B------:R-:W-:Y:S02]  /*8bf0*/  F2FP.BF16.F32.PACK_AB R127, R158, R157 ;  /* 0x0000009d9e7f723e */ /* 0x000fe400000010ff */
[----:B------:R-:W-:-:S02]  /*8c00*/  F2FP.BF16.F32.PACK_AB R128, R156, R155 ;  /* 0x0000009b9c80723e */ /* 0x000fc400000010ff */
[----:B------:R-:W-:Y:S02]  /*8c10*/  F2FP.BF16.F32.PACK_AB R129, R154, R153 ;  /* 0x000000999a81723e */ /* 0x000fe400000010ff */
[----:B------:R-:W-:-:S05]  /*8c20*/  F2FP.BF16.F32.PACK_AB R23, R152, R23 ;  /* 0x000000179817723e */ /* 0x000fca00000010ff */
[----:B------:R-:W-:Y:S01]  /*8c30*/  STL [R1+0x4a0], R23 ;  /* 0x0004a01701007387 */ /* 0x000fe20000100800 */
[----:B----4-:R-:W-:-:S03]  /*8c40*/  F2FP.BF16.F32.PACK_AB R19, R20, R19 ;  /* 0x000000131413723e */ /* 0x010fc600000010ff */
[----:B------:R2:W-:Y:S04]  /*8c50*/  STL [R1+0x4a4], R4 ;  /* 0x0004a40401007387 */ /* 0x0005e80000100800 */
[----:B------:R-:W-:Y:S04]  /*8c60*/  STL [R1+0x4a8], R19 ;  /* 0x0004a81301007387 */ /* 0x000fe80000100800 */
[----:B------:R-:W-:Y:S01]  /*8c70*/  STL [R1+0x4ac], R17 ;  /* 0x0004ac1101007387 */ /* 0x000fe20000100800 */
[----:B--2---:R-:W-:Y:S02]  /*8c80*/  F2FP.BF16.F32.PACK_AB R4, R16, R15 ;  /* 0x0000000f1004723e */ /* 0x004fe400000010ff */
[----:B------:R-:W-:-:S03]  /*8c90*/  F2FP.BF16.F32.PACK_AB R11, R12, R11 ;  /* 0x0000000b0c0b723e */ /* 0x000fc600000010ff */
[----:B------:R2:W-:Y:S04]  /*8ca0*/  STL [R1+0x490], R4 ;  /* 0x0004900401007387 */ /* 0x0005e80000100800 */
[----:B------:R3:W-:Y:S04]  /*8cb0*/  STL [R1+0x494], R13 ;  /* 0x0004940d01007387 */ /* 0x0007e80000100800 */
[----:B------:R-:W4:Y:S01]  /*8cc0*/  LDL.LU R192, [R1+0x50c] ;  /* 0x00050c0001c07983 */ /* 0x000f220000300800 */
[----:B--2---:R-:W-:-:S03]  /*8cd0*/  F2FP.BF16.F32.PACK_AB R4, R10, R9 ;  /* 0x000000090a04723e */ /* 0x004fc600000010ff */
[----:B------:R2:W-:Y:S04]  /*8ce0*/  STL [R1+0x498], R11 ;  /* 0x0004980b01007387 */ /* 0x0005e80000100800 */
[----:B------:R-:W4:Y:S04]  /*8cf0*/  LDL.LU R191, [R1+0x508] ;  /* 0x0005080001bf7983 */ /* 0x000f280000300800 */
[----:B------:R5:W-:Y:S04]  /*8d00*/  STL [R1+0x49c], R4 ;  /* 0x00049c0401007387 */ /* 0x000be80000100800 */
        /* <DEDUP_REMOVED lines=45> */
[----:B---3--:R-:W3:Y:S01]  /*8fe0*/  LDL.LU R13, [R1+0x5d0] ;  /* 0x0005d000010d7983 */ /* 0x008ee20000300800 */
[----:B------:R-:W-:-:S03]  /*8ff0*/  IMAD.MOV.U32 R176, RZ, RZ, R8 ;  /* 0x000000ffffb07224 */ /* 0x000fc600078e0008 */
[----:B------:R-:W3:Y:S01]  /*9000*/  LDL.LU R12, [R1+0x5dc] ;  /* 0x0005dc00010c7983 */ /* 0x000ee20000300800 */
[----:B------:R-:W-:-:S03]  /*9010*/  IMAD.MOV.U32 R175, RZ, RZ, R7 ;  /* 0x000000ffffaf7224 */ /* 0x000fc600078e0007 */
[----:B--2---:R-:W2:Y:S01]  /*9020*/  LDL.LU R11, [R1+0x5d8] ;  /* 0x0005d800010b7983 */ /* 0x004ea20000300800 */
[----:B------:R-:W-:-:S03]  /*9030*/  IMAD.MOV.U32 R172, RZ, RZ, R6 ;  /* 0x000000ffffac7224 */ /* 0x000fc600078e0006 */
[----:B------:R-:W2:Y:S01]  /*9040*/  LDL.LU R10, [R1+0x5e4] ;  /* 0x0005e400010a7983 */ /* 0x000ea20000300800 */
[----:B------:R-:W-:-:S03]  /*9050*/  IMAD.MOV.U32 R171, RZ, RZ, R5 ;  /* 0x000000ffffab7224 */ /* 0x000fc600078e0005 */
[----:B------:R-:W2:Y:S01]  /*9060*/  LDL.LU R9, [R1+0x5e0] ;  /* 0x0005e00001097983 */ /* 0x000ea20000300800 */
[----:B------:R-:W-:-:S03]  /*9070*/  IMAD.MOV.U32 R168, RZ, RZ, R2 ;  /* 0x000000ffffa87224 */ /* 0x000fc600078e0002 */
[----:B------:R-:W2:Y:S01]  /*9080*/  LDL.LU R8, [R1+0x5ec] ;  /* 0x0005ec0001087983 */ /* 0x000ea20000300800 */
[----:B------:R-:W-:-:S03]  /*9090*/  IMAD.MOV.U32 R167, RZ, RZ, R0 ;  /* 0x000000ffffa77224 */ /* 0x000fc600078e0000 */
[----:B------:R-:W2:Y:S04]  /*90a0*/  LDL.LU R7, [R1+0x5e8] ;  /* 0x0005e80001077983 */ /* 0x000ea80000300800 */
[----:B------:R-:W2:Y:S04]  /*90b0*/  LDL.LU R6, [R1+0x5f4] ;  /* 0x0005f40001067983 */ /* 0x000ea80000300800 */
[----:B------:R-:W2:Y:S04]  /*90c0*/  LDL.LU R5, [R1+0x5f0] ;  /* 0x0005f00001057983 */ /* 0x000ea80000300800 */
[----:B------:R-:W2:Y:S04]  /*90d0*/  LDL.LU R2, [R1+0x5fc] ;  /* 0x0005fc0001027983 */ /* 0x000ea80000300800 */
[----:B------:R-:W2:Y:S01]  /*90e0*/  LDL.LU R0, [R1+0x5f8] ;  /* 0x0005f80001007983 */ /* 0x000ea20000300800 */
[----:B-----5:R-:W-:-:S02]  /*90f0*/  F2FP.BF16.F32.PACK_AB R4, R176, R175 ;  /* 0x000000afb004723e */ /* 0x020fc400000010ff */
[----:B----4-:R-:W-:-:S05]  /*9100*/  F2FP.BF16.F32.PACK_AB R53, R178, R177 ;  /* 0x000000b1b235723e */ /* 0x010fca00000010ff */
[----:B------:R4:W-:Y:S01]  /*9110*/  STL [R1+0x460], R53 ;  /* 0x0004603501007387 */ /* 0x0009e20000100800 */
[----:B------:R-:W-:-:S03]  /*9120*/  F2FP.BF16.F32.PACK_AB R54, R174, R173 ;  /* 0x000000adae36723e */ /* 0x000fc600000010ff */
[----:B------:R5:W-:Y:S01]  /*9130*/  STL [R1+0x464], R4 ;  /* 0x0004640401007387 */ /* 0x000be20000100800 */
[----:B----4-:R-:W-:-:S03]  /*9140*/  F2FP.BF16.F32.PACK_AB R53, R172, R171 ;  /* 0x000000abac35723e */ /* 0x010fc600000010ff */
[----:B------:R4:W-:Y:S01]  /*9150*/  STL [R1+0x468], R54 ;  /* 0x0004683601007387 */ /* 0x0009e20000100800 */
[----:B-----5:R-:W-:-:S03]  /*9160*/  F2FP.BF16.F32.PACK_AB R4, R170, R169 ;  /* 0x000000a9aa04723e */ /* 0x020fc600000010ff */
[----:B------:R5:W-:Y:S04]  /*9170*/  STL [R1+0x46c], R53 ;  /* 0x00046c3501007387 */ /* 0x000be80000100800 */
[----:B------:R1:W-:Y:S01]  /*9180*/  STL [R1+0x450], R4 ;  /* 0x0004500401007387 */ /* 0x0003e20000100800 */
[----:B----4-:R-:W-:Y:S02]  /*9190*/  F2FP.BF16.F32.PACK_AB R54, R168, R167 ;  /* 0x000000a7a836723e */ /* 0x010fe400000010ff */
[----:B-----5:R-:W-:-:S03]  /*91a0*/  F2FP.BF16.F32.PACK_AB R53, R166, R165 ;  /* 0x000000a5a635723e */ /* 0x020fc600000010ff */
[----:B------:R-:W-:Y:S01]  /*91b0*/  STL [R1+0x454], R54 ;  /* 0x0004543601007387 */ /* 0x000fe20000100800 */
[----:B-1----:R-:W-:-:S03]  /*91c0*/  F2FP.BF16.F32.PACK_AB R4, R164, R163 ;  /* 0x000000a3a404723e */ /* 0x002fc600000010ff */
[----:B------:R-:W-:Y:S04]  /*91d0*/  STL [R1+0x458], R53 ;  /* 0x0004583501007387 */ /* 0x000fe80000100800 */
[----:B------:R1:W-:Y:S02]  /*91e0*/  STL [R1+0x45c], R4 ;  /* 0x00045c0401007387 */ /* 0x0003e40000100800 */
[----:B-1----:R-:W-:-:S05]  /*91f0*/  F2FP.BF16.F32.PACK_AB R4, R18, R17 ;  /* 0x000000111204723e */ /* 0x002fca00000010ff */
[----:B------:R2:W-:Y:S01]  /*9200*/  STL [R1+0x420], R4 ;  /* 0x0004200401007387 */ /* 0x0005e20000100800 */
[----:B------:R-:W-:Y:S02]  /*9210*/  F2FP.BF16.F32.PACK_AB R15, R16, R15 ;  /* 0x0000000f100f723e */ /* 0x000fe400000010ff */
[----:B---3--:R-:W-:-:S03]  /*9220*/  F2FP.BF16.F32.PACK_AB R13, R14, R13 ;  /* 0x0000000d0e0d723e */ /* 0x008fc600000010ff */
[----:B------:R-:W-:Y:S01]  /*9230*/  STL [R1+0x424], R15 ;  /* 0x0004240f01007387 */ /* 0x000fe20000100800 */
[----:B--2---:R-:W-:-:S03]  /*9240*/  F2FP.BF16.F32.PACK_AB R4, R12, R11 ;  /* 0x0000000b0c04723e */ /* 0x004fc600000010ff */
[----:B------:R-:W-:Y:S04]  /*9250*/  STL [R1+0x428], R13 ;  /* 0x0004280d01007387 */ /* 0x000fe80000100800 */
[----:B------:R1:W-:Y:S01]  /*9260*/  STL [R1+0x42c], R4 ;  /* 0x00042c0401007387 */ /* 0x0003e20000100800 */
[----:B------:R-:W-:Y:S02]  /*9270*/  F2FP.BF16.F32.PACK_AB R9, R10, R9 ;  /* 0x000000090a09723e */ /* 0x000fe400000010ff */
[----:B------:R-:W-:-:S03]  /*9280*/  F2FP.BF16.F32.PACK_AB R7, R8, R7 ;  /* 0x000000070807723e */ /* 0x000fc600000010ff */
[----:B------:R-:W-:Y:S04]  /*9290*/  STL [R1+0x410], R9 ;  /* 0x0004100901007387 */ /* 0x000fe80000100800 */
[----:B------:R-:W-:Y:S01]  /*92a0*/  STL [R1+0x414], R7 ;  /* 0x0004140701007387 */ /* 0x000fe20000100800 */
[----:B-1----:R-:W-:-:S03]  /*92b0*/  F2FP.BF16.F32.PACK_AB R4, R6, R5 ;  /* 0x000000050604723e */ /* 0x002fc600000010ff */
[----:B------:R-:W2:Y:S04]  /*92c0*/  LDL.LU R58, [R1+0x204] ;  /* 0x00020400013a7983 */ /* 0x000ea80000300800 */
[----:B------:R1:W-:Y:S01]  /*92d0*/  STL [R1+0x418], R4 ;  /* 0x0004180401007387 */ /* 0x0003e20000100800 */
[----:B------:R-:W-:-:S03]  /*92e0*/  F2FP.BF16.F32.PACK_AB R0, R2, R0 ;  /* 0x000000000200723e */ /* 0x000fc600000010ff */
[----:B------:R-:W2:Y:S04]  /*92f0*/  LDL.LU R57, [R1+0x200] ;  /* 0x0002000001397983 */ /* 0x000ea80000300800 */
[----:B------:R3:W-:Y:S04]  /*9300*/  STL [R1+0x41c], R0 ;  /* 0x00041c0001007387 */ /* 0x0007e80000100800 */
[----:B------:R-:W4:Y:S04]  /*9310*/  LDL.LU R56, [R1+0x20c] ;  /* 0x00020c0001387983 */ /* 0x000f280000300800 */
[----:B------:R-:W4:Y:S04]  /*9320*/  LDL.LU R55, [R1+0x208] ;  /* 0x0002080001377983 */ /* 0x000f280000300800 */
[----:B------:R-:W5:Y:S04]  /*9330*/  LDL.LU R54, [R1+0x214] ;  /* 0x0002140001367983 */ /* 0x000f680000300800 */
[----:B------:R-:W5:Y:S04]  /*9340*/  LDL.LU R53, [R1+0x210] ;  /* 0x0002100001357983 */ /* 0x000f680000300800 */
[----:B-1----:R-:W2:Y:S04]  /*9350*/  LDL.LU R4, [R1+0x21c] ;  /* 0x00021c0001047983 */ /* 0x002ea80000300800 */
[----:B------:R-:W2:Y:S04]  /*9360*/  LDL.LU R251, [R1+0x218] ;  /* 0x0002180001fb7983 */ /* 0x000ea80000300800 */
[----:B------:R-:W4:Y:S04]  /*9370*/  LDL.LU R250, [R1+0x224] ;  /* 0x0002240001fa7983 */ /* 0x000f280000300800 */
[----:B------:R-:W4:Y:S04]  /*9380*/  LDL.LU R249, [R1+0x220] ;  /* 0x0002200001f97983 */ /* 0x000f280000300800 */
[----:B------:R-:W5:Y:S04]  /*9390*/  LDL.LU R248, [R1+0x22c] ;  /* 0x00022c0001f87983 */ /* 0x000f680000300800 */
[----:B------:R-:W5:Y:S04]  /*93a0*/  LDL.LU R247, [R1+0x228] ;  /* 0x0002280001f77983 */ /* 0x000f680000300800 */
[----:B------:R-:W2:Y:S04]  /*93b0*/  LDL.LU R246, [R1+0x234] ;  /* 0x0002340001f67983 */ /* 0x000ea80000300800 */
[----:B------:R-:W2:Y:S04]  /*93c0*/  LDL.LU R245, [R1+0x230] ;  /* 0x0002300001f57983 */ /* 0x000ea80000300800 */
[----:B------:R-:W2:Y:S04]  /*93d0*/  LDL.LU R244, [R1+0x23c] ;  /* 0x00023c0001f47983 */ /* 0x000ea80000300800 */
[----:B------:R-:W2:Y:S04]  /*93e0*/  LDL.LU R243, [R1+0x238] ;  /* 0x0002380001f37983 */ /* 0x000ea80000300800 */
[----:B------:R-:W4:Y:S04]  /*93f0*/  LDL.LU R242, [R1+0x244] ;  /* 0x0002440001f27983 */ /* 0x000f280000300800 */
[----:B------:R-:W4:Y:S04]  /*9400*/  LDL.LU R241, [R1+0x240] ;  /* 0x0002400001f17983 */ /* 0x000f280000300800 */
[----:B------:R-:W2:Y:S04]  /*9410*/  LDL.LU R240, [R1+0x24c] ;  /* 0x00024c0001f07983 */ /* 0x000ea80000300800 */
        /* <DEDUP_REMOVED lines=40> */
[----:B------:R-:W2:Y:S01]  /*96a0*/  LDL.LU R199, [R1+0x2e8] ;  /* 0x0002e80001c77983 */ /* 0x000ea20000300800 */
[----:B------:R-:W-:-:S03]  /*96b0*/  F2FP.BF16.F32.PACK_AB R142, R194, R193 ;  /* 0x000000c1c28e723e */ /* 0x000fc600000010ff */
        /* <DEDUP_REMOVED lines=72> */
[----:B---3--:R-:W3:Y:S04]  /*9b40*/  LDL.LU R0, [R1+0x3d0] ;  /* 0x0003d00001007983 */ /* 0x008ee80000300800 */
        /* <DEDUP_REMOVED lines=10> */
[----:B-----5:R-:W-:-:S02]  /*9bf0*/  F2FP.BF16.F32.PACK_AB R115, R248, R247 ;  /* 0x000000f7f873723e */ /* 0x020fc400000010ff */
[----:B----4-:R-:W-:Y:S02]  /*9c00*/  F2FP.BF16.F32.PACK_AB R248, R242, R241 ;  /* 0x000000f1f2f8723e */ /* 0x010fe400000010ff */
[----:B--2---:R-:W-:Y:S02]  /*9c10*/  F2FP.BF16.F32.PACK_AB R241, R232, R231 ;  /* 0x000000e7e8f1723e */ /* 0x004fe400000010ff */
[----:B------:R-:W-:Y:S02]  /*9c20*/  F2FP.BF16.F32.PACK_AB R232, R226, R225 ;  /* 0x000000e1e2e8723e */ /* 0x000fe400000010ff */
[----:B------:R-:W-:Y:S02]  /*9c30*/  F2FP.BF16.F32.PACK_AB R225, R216, R215 ;  /* 0x000000d7d8e1723e */ /* 0x000fe400000010ff */
[----:B------:R-:W-:Y:S02]  /*9c40*/  F2FP.BF16.F32.PACK_AB R216, R210, R209 ;  /* 0x000000d1d2d8723e */ /* 0x000fe400000010ff */
[----:B------:R-:W-:-:S02]  /*9c50*/  F2FP.BF16.F32.PACK_AB R114, R250, R249 ;  /* 0x000000f9fa72723e */ /* 0x000fc400000010ff */
[----:B------:R-:W-:Y:S02]  /*9c60*/  F2FP.BF16.F32.PACK_AB R249, R240, R239 ;  /* 0x000000eff0f9723e */ /* 0x000fe400000010ff */
[----:B------:R-:W-:Y:S02]  /*9c70*/  F2FP.BF16.F32.PACK_AB R240, R234, R233 ;  /* 0x000000e9eaf0723e */ /* 0x000fe400000010ff */
[----:B------:R-:W-:Y:S02]  /*9c80*/  F2FP.BF16.F32.PACK_AB R233, R224, R223 ;  /* 0x000000dfe0e9723e */ /* 0x000fe400000010ff */
[----:B------:R-:W-:Y:S02]  /*9c90*/  F2FP.BF16.F32.PACK_AB R224, R218, R217 ;  /* 0x000000d9dae0723e */ /* 0x000fe400000010ff */
[----:B------:R-:W-:Y:S02]  /*9ca0*/  F2FP.BF16.F32.PACK_AB R217, R208, R207 ;  /* 0x000000cfd0d9723e */ /* 0x000fe400000010ff */
[----:B------:R-:W-:-:S02]  /*9cb0*/  F2FP.BF16.F32.PACK_AB R209, R200, R199 ;  /* 0x000000c7c8d1723e */ /* 0x000fc400000010ff */
[----:B------:R-:W-:Y:S02]  /*9cc0*/  F2FP.BF16.F32.PACK_AB R208, R202, R201 ;  /* 0x000000c9cad0723e */ /* 0x000fe400000010ff */
[----:B------:R-:W-:Y:S02]  /*9cd0*/  F2FP.BF16.F32.PACK_AB R136, R54, R53 ;  /* 0x000000353688723e */ /* 0x000fe400000010ff */
[----:B------:R-:W2:Y:S01]  /*9ce0*/  LDL.LU R53, [R1+0x4] ;  /* 0x0000040001357983 */ /* 0x000ea20000300800 */
        /* <DEDUP_REMOVED lines=31> */
[----:B---3--:R-:W-:Y:S02]  /*9ee0*/  F2FP.BF16.F32.PACK_AB R154, R14, R0 ;  /* 0x000000000e9a723e */ /* 0x008fe400000010ff */
[----:B------:R-:W-:Y:S02]  /*9ef0*/  F2FP.BF16.F32.PACK_AB R16, R11, R2 ;  /* 0x000000020b10723e */ /* 0x000fe400000010ff */
[----:B------:R-:W-:-:S02]  /*9f00*/  F2FP.BF16.F32.PACK_AB R17, R10, R9 ;  /* 0x000000090a11723e */ /* 0x000fc400000010ff */
[----:B------:R-:W-:Y:S02]  /*9f10*/  F2FP.BF16.F32.PACK_AB R18, R8, R7 ;  /* 0x000000070812723e */ /* 0x000fe400000010ff */
[----:B------:R-:W2:Y:S04]  /*9f20*/  LDL.LU R8, [R1] ;  /* 0x0000000001087983 */ /* 0x000ea80000300800 */
[----:B------:R-:W3:Y:S04]  /*9f30*/  LDL.LU R54, [R1+0xc] ;  /* 0x00000c0001367983 */ /* 0x000ee80000300800 */
[----:B------:R-:W3:Y:S04]  /*9f40*/  LDL.LU R9, [R1+0x8] ;  /* 0x0000080001097983 */ /* 0x000ee80000300800 */
[----:B------:R-:W4:Y:S04]  /*9f50*/  LDL.LU R55, [R1+0x14] ;  /* 0x0000140001377983 */ /* 0x000f280000300800 */
[----:B------:R-:W4:Y:S04]  /*9f60*/  LDL.LU R10, [R1+0x10] ;  /* 0x00001000010a7983 */ /* 0x000f280000300800 */
[----:B------:R-:W5:Y:S01]  /*9f70*/  LDL.LU R56, [R1+0x1c] ;  /* 0x00001c0001387983 */ /* 0x000f620000300800 */
[----:B------:R-:W-:-:S03]  /*9f80*/  F2FP.BF16.F32.PACK_AB R19, R6, R5 ;  /* 0x000000050613723e */ /* 0x000fc600000010ff */
[----:B------:R-:W5:Y:S04]  /*9f90*/  LDL.LU R11, [R1+0x18] ;  /* 0x00001800010b7983 */ /* 0x000f680000300800 */
[----:B------:R-:W5:Y:S04]  /*9fa0*/  LDL.LU R57, [R1+0x24] ;  /* 0x0000240001397983 */ /* 0x000f680000300800 */
[----:B------:R-:W5:Y:S04]  /*9fb0*/  LDL.LU R4, [R1+0x20] ;  /* 0x0000200001047983 */ /* 0x000f680000300800 */
[----:B------:R-:W5:Y:S04]  /*9fc0*/  LDL.LU R58, [R1+0x2c] ;  /* 0x00002c00013a7983 */ /* 0x000f680000300800 */
[----:B------:R-:W5:Y:S04]  /*9fd0*/  LDL.LU R5, [R1+0x28] ;  /* 0x0000280001057983 */ /* 0x000f680000300800 */
[----:B------:R-:W5:Y:S01]  /*9fe0*/  LDL.LU R59, [R1+0x34] ;  /* 0x00003400013b7983 */ /* 0x000f620000300800 */
[----:B------:R-:W-:-:S03]  /*9ff0*/  F2FP.BF16.F32.PACK_AB R155, R13, R12 ;  /* 0x0000000c0d9b723e */ /* 0x000fc600000010ff */
        /* <DEDUP_REMOVED lines=114> */
[----:B------:R-:W-:-:S03]  /*a720*/  IMAD.SHL.U32 R0, R252, 0x80, RZ ;  /* 0x00000080fc007824 */ /* 0x000fc600078e00ff */
[----:B------:R-:W5:Y:S01]  /*a730*/  LDL.LU R111, [R1+0x1d4] ;  /* 0x0001d400016f7983 */ /* 0x000f620000300800 */
[----:B------:R-:W-:-:S03]  /*a740*/  IMAD.SHL.U32 R2, R252, 0x10, RZ ;  /* 0x00000010fc027824 */ /* 0x000fc600078e00ff */
[----:B------:R-:W5:Y:S04]  /*a750*/  LDL.LU R238, [R1+0x1d0] ;  /* 0x0001d00001ee7983 */ /* 0x000f680000300800 */
[----:B------:R-:W5:Y:S04]  /*a760*/  LDL.LU R112, [R1+0x1dc] ;  /* 0x0001dc0001707983 */ /* 0x000f680000300800 */
[----:B------:R-:W5:Y:S04]  /*a770*/  LDL.LU R239, [R1+0x1d8] ;  /* 0x0001d80001ef7983 */ /* 0x000f680000300800 */
[----:B------:R-:W5:Y:S04]  /*a780*/  LDL.LU R252, [R1+0x1e4] ;  /* 0x0001e40001fc7983 */ /* 0x000f680000300800 */
[----:B------:R-:W5:Y:S01]  /*a790*/  LDL.LU R244, [R1+0x1e0] ;  /* 0x0001e00001f47983 */ /* 0x000f620000300800 */
[----:B------:R-:W-:-:S02]  /*a7a0*/  LOP3.LUT R0, R0, 0x780, RZ, 0xc0, !PT ;  /* 0x0000078000007812 */ /* 0x000fc400078ec0ff */
[----:B------:R-:W-:Y:S01]  /*a7b0*/  F2FP.BF16.F32.PACK_AB R116, R246, R245 ;  /* 0x000000f5f674723e */ /* 0x000fe200000010ff */
[----:B------:R-:W5:Y:S01]  /*a7c0*/  LDL.LU R113, [R1+0x1ec] ;  /* 0x0001ec0001717983 */ /* 0x000f620000300800 */
[----:B------:R-:W-:-:S03]  /*a7d0*/  LOP3.LUT R0, R0, 0x70, R2, 0xf8, !PT ;  /* 0x0000007000007812 */ /* 0x000fc600078ef802 */
[----:B------:R-:W5:Y:S01]  /*a7e0*/  LDL.LU R245, [R1+0x1e8] ;  /* 0x0001e80001f57983 */ /* 0x000f620000300800 */
[----:B--2---:R-:W-:-:S03]  /*a7f0*/  F2FP.BF16.F32.PACK_AB R8, R53, R8 ;  /* 0x000000083508723e */ /* 0x004fc600000010ff */
[----:B------:R-:W2:Y:S01]  /*a800*/  LDL.LU R246, [R1+0x1f0] ;  /* 0x0001f00001f67983 */ /* 0x000ea20000300800 */
[----:B---3--:R-:W-:-:S03]  /*a810*/  F2FP.BF16.F32.PACK_AB R9, R54, R9 ;  /* 0x000000093609723e */ /* 0x008fc600000010ff */
[----:B------:R-:W3:Y:S01]  /*a820*/  LDL.LU R247, [R1+0x1f8] ;  /* 0x0001f80001f77983 */ /* 0x000ee20000300800 */
[----:B----4-:R-:W-:-:S03]  /*a830*/  F2FP.BF16.F32.PACK_AB R10, R55, R10 ;  /* 0x0000000a370a723e */ /* 0x010fc600000010ff */
[----:B------:R-:W3:Y:S01]  /*a840*/  LDL.LU R2, [R1+0x1fc] ;  /* 0x0001fc0001027983 */ /* 0x000ee20000300800 */
[----:B-----5:R-:W-:-:S03]  /*a850*/  F2FP.BF16.F32.PACK_AB R11, R56, R11 ;  /* 0x0000000b380b723e */ /* 0x020fc600000010ff */
[----:B------:R-:W4:Y:S01]  /*a860*/  LDL.LU R53, [R1+0x7e8] ;  /* 0x0007e80001357983 */ /* 0x000f220000300800 */
[----:B------:R-:W-:-:S03]  /*a870*/  F2FP.BF16.F32.PACK_AB R4, R57, R4 ;  /* 0x000000043904723e */ /* 0x000fc600000010ff */
[----:B------:R-:W5:Y:S01]  /*a880*/  LDL.LU R54, [R1+0x7e4] ;  /* 0x0007e40001367983 */ /* 0x000f620000300800 */
[----:B------:R-:W-:-:S03]  /*a890*/  F2FP.BF16.F32.PACK_AB R5, R58, R5 ;  /* 0x000000053a05723e */ /* 0x000fc600000010ff */
[----:B------:R-:W5:Y:S01]  /*a8a0*/  LDL.LU R55, [R1+0x7e0] ;  /* 0x0007e00001377983 */ /* 0x000f620000300800 */
[----:B------:R-:W-:-:S03]  /*a8b0*/  F2FP.BF16.F32.PACK_AB R6, R59, R6 ;  /* 0x000000063b06723e */ /* 0x000fc600000010ff */
[----:B------:R-:W2:Y:S01]  /*a8c0*/  LDL.LU R56, [R1+0x7dc] ;  /* 0x0007dc0001387983 */ /* 0x000ea20000300800 */
[----:B------:R-:W-:-:S03]  /*a8d0*/  F2FP.BF16.F32.PACK_AB R7, R60, R7 ;  /* 0x000000073c07723e */ /* 0x000fc600000010ff */
[----:B------:R-:W2:Y:S01]  /*a8e0*/  LDL.LU R57, [R1+0x7d8] ;  /* 0x0007d80001397983 */ /* 0x000ea20000300800 */
[----:B------:R-:W-:-:S03]  /*a8f0*/  F2FP.BF16.F32.PACK_AB R12, R61, R12 ;  /* 0x0000000c3d0c723e */ /* 0x000fc600000010ff */
[----:B------:R-:W3:Y:S01]  /*a900*/  LDL.LU R58, [R1+0x7d4] ;  /* 0x0007d400013a7983 */ /* 0x000ee20000300800 */
        /* <DEDUP_REMOVED lines=77> */
[----:B------:R-:W3:Y:S04]  /*ade0*/  LDL.LU R97, [R1+0x738] ;  /* 0x0007380001617983 */ /* 0x000ee80000300800 */
[----:B------:R-:W3:Y:S01]  /*adf0*/  LDL.LU R98, [R1+0x734] ;  /* 0x0007340001627983 */ /* 0x000ee20000300800 */
[----:B------:R-:W-:-:S03]  /*ae00*/  F2FP.BF16.F32.PACK_AB R220, R101, R220 ;  /* 0x000000dc65dc723e */ /* 0x000fc600000010ff */
[----:B------:R-:W3:Y:S04]  /*ae10*/  LDL.LU R99, [R1+0x730] ;  /* 0x0007300001637983 */ /* 0x000ee80000300800 */
[----:B------:R-:W3:Y:S04]  /*ae20*/  LDL.LU R100, [R1+0x72c] ;  /* 0x00072c0001647983 */ /* 0x000ee80000300800 */
        /* <DEDUP_REMOVED lines=17> */
[----:B------:R-:W-:Y:S02]  /*af40*/  F2FP.BF16.F32.PACK_AB R244, R252, R244 ;  /* 0x000000f4fcf4723e */ /* 0x000fe400000010ff */
[----:B------:R-:W1:Y:S01]  /*af50*/  S2R R252, SR_TID.X ;  /* 0x0000000000fc7919 */ /* 0x000e620000002100 */
[----:B------:R-:W-:Y:S02]  /*af60*/  F2FP.BF16.F32.PACK_AB R237, R110, R237 ;  /* 0x000000ed6eed723e */ /* 0x000fe400000010ff */
[----:B------:R-:W-:Y:S01]  /*af70*/  F2FP.BF16.F32.PACK_AB R238, R111, R238 ;  /* 0x000000ee6fee723e */ /* 0x000fe200000010ff */
[----:B------:R-:W3:Y:S01]  /*af80*/  LDL.LU R110, [R1+0x704] ;  /* 0x00070400016e7983 */ /* 0x000ee20000300800 */
[----:B------:R-:W-:-:S03]  /*af90*/  F2FP.BF16.F32.PACK_AB R239, R112, R239 ;  /* 0x000000ef70ef723e */ /* 0x000fc600000010ff */
[----:B------:R-:W3:Y:S04]  /*afa0*/  LDL.LU R111, [R1+0x700] ;  /* 0x00070000016f7983 */ /* 0x000ee80000300800 */
[----:B------:R-:W3:Y:S01]  /*afb0*/  LDL.LU R112, [R1+0x6fc] ;  /* 0x0006fc0001707983 */ /* 0x000ee20000300800 */
[----:B------:R-:W-:Y:S02]  /*afc0*/  F2FP.BF16.F32.PACK_AB R25, R27, R26 ;  /* 0x0000001a1b19723e */ /* 0x000fe400000010ff */
[----:B------:R-:W-:Y:S02]  /*afd0*/  F2FP.BF16.F32.PACK_AB R245, R113, R245 ;  /* 0x000000f571f5723e */ /* 0x000fe400000010ff */
[----:B------:R-:W-:Y:S01]  /*afe0*/  F2FP.BF16.F32.PACK_AB R26, R29, R28 ;  /* 0x0000001c1d1a723e */ /* 0x000fe200000010ff */
[----:B------:R-:W-:Y:S01]  /*aff0*/  IMAD.MOV.U32 R28, RZ, RZ, R114 ;  /* 0x000000ffff1c7224 */ /* 0x000fe200078e0072 */
[----:B------:R-:W-:-:S02]  /*b000*/  F2FP.BF16.F32.PACK_AB R27, R31, R30 ;  /* 0x0000001e1f1b723e */ /* 0x000fc400000010ff */
[----:B-1----:R-:W-:Y:S02]  /*b010*/  LOP3.LUT R0, R0, 0x10, R252, 0x78, !PT ;  /* 0x0000001000007812 */ /* 0x002fe400078e78fc */
[----:B------:R-:W3:Y:S01]  /*b020*/  LDL.LU R252, [R1+0x1f4] ;  /* 0x0001f40001fc7983 */ /* 0x000ee20000300800 */
[----:B------:R-:W-:Y:S01]  /*b030*/  IMAD.MOV.U32 R29, RZ, RZ, R115 ;  /* 0x000000ffff1d7224 */ /* 0x000fe200078e0073 */
[----:B------:R-:W-:Y:S02]  /*b040*/  F2FP.BF16.F32.PACK_AB R32, R33, R32 ;  /* 0x000000202120723e */ /* 0x000fe400000010ff */
[----:B------:R-:W3:Y:S01]  /*b050*/  LDL.LU R113, [R1+0x6f8] ;  /* 0x0006f80001717983 */ /* 0x000ee20000300800 */
[----:B------:R-:W-:Y:S01]  /*b060*/  IMAD.MOV.U32 R30, RZ, RZ, R116 ;  /* 0x000000ffff1e7224 */ /* 0x000fe200078e0074 */
[----:B------:R-:W-:Y:S02]  /*b070*/  F2FP.BF16.F32.PACK_AB R33, R35, R34 ;  /* 0x000000222321723e */ /* 0x000fe400000010ff */
[----:B------:R-:W3:Y:S01]  /*b080*/  LDL.LU R114, [R1+0x6f4] ;  /* 0x0006f40001727983 */ /* 0x000ee20000300800 */
[----:B------:R-:W-:Y:S01]  /*b090*/  IMAD.MOV.U32 R31, RZ, RZ, R117 ;  /* 0x000000ffff1f7224 */ /* 0x000fe200078e0075 */
[----:B------:R-:W-:-:S02]  /*b0a0*/  F2FP.BF16.F32.PACK_AB R34, R37, R36 ;  /* 0x000000242522723e */ /* 0x000fc400000010ff */
        /* <DEDUP_REMOVED lines=23> */
[----:B----4-:R-:W-:Y:S02]  /*b220*/  F2FP.BF16.F32.PACK_AB R50, R53, R52 ;  /* 0x000000343532723e */ /* 0x010fe400000010ff */
[----:B------:R-:W4:Y:S01]  /*b230*/  LDL.LU R123, [R1+0x6d0] ;  /* 0x0006d000017b7983 */ /* 0x000f220000300800 */
[----:B------:R-:W-:Y:S01]  /*b240*/  IMAD.MOV.U32 R52, RZ, RZ, R126 ;  /* 0x000000ffff347224 */ /* 0x000fe200078e007e */
[----:B-----5:R-:W-:-:S02]  /*b250*/  F2FP.BF16.F32.PACK_AB R51, R55, R54 ;  /* 0x000000363733723e */ /* 0x020fc400000010ff */
[----:B------:R-:W5:Y:S01]  /*b260*/  LDL.LU R124, [R1+0x6cc] ;  /* 0x0006cc00017c7983 */ /* 0x000f620000300800 */
[----:B------:R-:W-:Y:S01]  /*b270*/  IMAD.MOV.U32 R53, RZ, RZ, R127 ;  /* 0x000000ffff357224 */ /* 0x000fe200078e007f */
[----:B--2---:R-:W-:Y:S02]  /*b280*/  F2FP.BF16.F32.PACK_AB R56, R57, R56 ;  /* 0x000000383938723e */ /* 0x004fe400000010ff */
[----:B------:R-:W5:Y:S01]  /*b290*/  LDL.LU R125, [R1+0x6c8] ;  /* 0x0006c800017d7983 */ /* 0x000f620000300800 */
[----:B------:R-:W-:Y:S01]  /*b2a0*/  IMAD.MOV.U32 R54, RZ, RZ, R128 ;  /* 0x000000ffff367224 */ /* 0x000fe200078e0080 */
[----:B---3--:R-:W-:Y:S02]  /*b2b0*/  F2FP.BF16.F32.PACK_AB R57, R59, R58 ;  /* 0x0000003a3b39723e */ /* 0x008fe400000010ff */
[----:B------:R-:W2:Y:S01]  /*b2c0*/  LDL.LU R126, [R1+0x6c4] ;  /* 0x0006c400017e7983 */ /* 0x000ea20000300800 */
[----:B------:R-:W-:Y:S01]  /*b2d0*/  IMAD.MOV.U32 R55, RZ, RZ, R129 ;  /* 0x000000ffff377224 */ /* 0x000fe200078e0081 */
[----:B------:R-:W-:-:S02]  /*b2e0*/  F2FP.BF16.F32.PACK_AB R58, R61, R60 ;  /* 0x0000003c3d3a723e */ /* 0x000fc400000010ff */
[----:B------:R-:W2:Y:S01]  /*b2f0*/  LDL.LU R127, [R1+0x6c0] ;  /* 0x0006c000017f7983 */ /* 0x000ea20000300800 */
        /* <DEDUP_REMOVED lines=27> */
[----:B------:R-:W-:-:S03]  /*b4b0*/  IMAD.MOV.U32 R77, RZ, RZ, R139 ;  /* 0x000000ffff4d7224 */ /* 0x000fc600078e008b */
[----:B------:R-:W3:Y:S01]  /*b4c0*/  LDL.LU R137, [R1+0x698] ;  /* 0x0006980001897983 */ /* 0x000ee20000300800 */
[----:B------:R-:W-:Y:S01]  /*b4d0*/  F2FP.BF16.F32.PACK_AB R80, R81, R80 ;  /* 0x000000505150723e */ /* 0x000fe200000010ff */
[----:B------:R-:W-:Y:S02]  /*b4e0*/  IMAD.MOV.U32 R78, RZ, RZ, R140 ;  /* 0x000000ffff4e7224 */ /* 0x000fe400078e008c */
[----:B------:R-:W3:Y:S01]  /*b4f0*/  LDL.LU R138, [R1+0x694] ;  /* 0x00069400018a7983 */ /* 0x000ee20000300800 */
[----:B------:R-:W-:-:S03]  /*b500*/  IMAD.MOV.U32 R79, RZ, RZ, R141 ;  /* 0x000000ffff4f7224 */ /* 0x000fc600078e008d */
[----:B------:R-:W3:Y:S01]  /*b510*/  LDL.LU R139, [R1+0x690] ;  /* 0x00069000018b7983 */ /* 0x000ee20000300800 */
[----:B------:R-:W-:-:S03]  /*b520*/  F2FP.BF16.F32.PACK_AB R81, R83, R82 ;  /* 0x000000525351723e */ /* 0x000fc600000010ff */
[----:B------:R-:W3:Y:S01]  /*b530*/  LDL.LU R140, [R1+0x68c] ;  /* 0x00068c00018c7983 */ /* 0x000ee20000300800 */
[----:B------:R-:W-:-:S03]  /*b540*/  F2FP.BF16.F32.PACK_AB R82, R85, R84 ;  /* 0x000000545552723e */ /* 0x000fc600000010ff */
[----:B------:R-:W3:Y:S01]  /*b550*/  LDL.LU R141, [R1+0x688] ;  /* 0x00068800018d7983 */ /* 0x000ee20000300800 */
[----:B------:R-:W-:Y:S02]  /*b560*/  IMAD.MOV.U32 R84, RZ, RZ, R142 ;  /* 0x000000ffff547224 */ /* 0x000fe400078e008e */
[----:B------:R-:W-:Y:S01]  /*b570*/  IMAD.MOV.U32 R85, RZ, RZ, R143 ;  /* 0x000000ffff557224 */ /* 0x000fe200078e008f */
        /* <DEDUP_REMOVED lines=8> */
[----:B------:R-:W-:Y:S02]  /*b600*/  F2FP.BF16.F32.PACK_AB R89, R91, R90 ;  /* 0x0000005a5b59723e */ /* 0x000fe400000010ff */
[----:B------:R-:W-:Y:S01]  /*b610*/  F2FP.BF16.F32.PACK_AB R90, R93, R92 ;  /* 0x0000005c5d5a723e */ /* 0x000fe200000010ff */
[----:B------:R-:W-:Y:S02]  /*b620*/  IMAD.MOV.U32 R92, RZ, RZ, R146 ;  /* 0x000000ffff5c7224 */ /* 0x000fe400078e0092 */
        /* <DEDUP_REMOVED lines=8> */
[----:B------:R-:W-:Y:S02]  /*b6b0*/  F2FP.BF16.F32.PACK_AB R96, R97, R96 ;  /* 0x000000606160723e */ /* 0x000fe400000010ff */
[----:B------:R-:W-:Y:S02]  /*b6c0*/  F2FP.BF16.F32.PACK_AB R97, R99, R98 ;  /* 0x000000626361723e */ /* 0x000fe400000010ff */
[----:B------:R-:W-:Y:S02]  /*b6d0*/  F2FP.BF16.F32.PACK_AB R98, R101, R100 ;  /* 0x000000646562723e */ /* 0x000fe400000010ff */
[----:B------:R-:W3:Y:S01]  /*b6e0*/  LDL.LU R100, [R1+0x650] ;  /* 0x0006500001647983 */ /* 0x000ee20000300800 */
[----:B------:R-:W-:Y:S01]  /*b6f0*/  F2FP.BF16.F32.PACK_AB R247, R2, R247 ;  /* 0x000000f702f7723e */ /* 0x000fe200000010ff */
[----:B------:R-:W-:Y:S02]  /*b700*/  IMAD.MOV.U32 R101, RZ, RZ, R150 ;  /* 0x000000ffff657224 */ /* 0x000fe400078e0096 */
[----:B------:R-:W3:Y:S01]  /*b710*/  LDL.LU R150, [R1+0x664] ;  /* 0x0006640001967983 */ /* 0x000ee20000300800 */
[----:B------:R-:W-:Y:S01]  /*b720*/  F2FP.BF16.F32.PACK_AB R99, R103, R102 ;  /* 0x000000666763723e */ /* 0x000fe200000010ff */
[----:B------:R-:W-:-:S02]  /*b730*/  IMAD.MOV.U32 R102, RZ, RZ, R151 ;  /* 0x000000ffff667224 */ /* 0x000fc400078e0097 */
[----:B------:R-:W-:Y:S01]  /*b740*/  IMAD.MOV.U32 R103, RZ, RZ, R3 ;  /* 0x000000ffff677224 */ /* 0x000fe200078e0003 */
[----:B------:R-:W3:Y:S01]  /*b750*/  LDL.LU R151, [R1+0x660] ;  /* 0x0006600001977983 */ /* 0x000ee20000300800 */
[----:B------:R-:W-:Y:S02]  /*b760*/  F2FP.BF16.F32.PACK_AB R246, R252, R246 ;  /* 0x000000f6fcf6723e */ /* 0x000fe400000010ff */
[----:B------:R-:W1:Y:S02]  /*b770*/  S2R R252, SR_TID.X ;  /* 0x0000000000fc7919 */ /* 0x000e640000002100 */
[----:B-1----:R-:W-:-:S05]  /*b780*/  IMAD.SHL.U32 R2, R252, 0x40, RZ ;  /* 0x00000040fc027824 */ /* 0x002fca00078e00ff */
[----:B------:R-:W-:-:S05]  /*b790*/  LOP3.LUT R0, R0, 0x1800, R2, 0xf8, !PT ;  /* 0x0000180000007812 */ /* 0x000fca00078ef802 */
[C---:B------:R-:W-:Y:S01]  /*b7a0*/  VIADD R2, R0.reuse, UR42 ;  /* 0x0000002a00027c36 */ /* 0x040fe20008000000 */
[C---:B------:R-:W-:Y:S02]  /*b7b0*/  LOP3.LUT R3, R0.reuse, 0x20, RZ, 0x3c, !PT ;  /* 0x0000002000037812 */ /* 0x040fe400078e3cff */
[----:B------:R-:W-:Y:S02]  /*b7c0*/  F2FP.BF16.F32.PACK_AB R120, R121, R120 ;  /* 0x000000787978723e */ /* 0x000fe400000010ff */
[----:B----4-:R-:W-:Y:S01]  /*b7d0*/  F2FP.BF16.F32.PACK_AB R121, R123, R122 ;  /* 0x0000007a7b79723e */ /* 0x010fe200000010ff */
[----:B------:R-:W-:Y:S01]  /*b7e0*/  VIADD R3, R3, UR42 ;  /* 0x0000002a03037c36 */ /* 0x000fe20008000000 */
[----:B-----5:R-:W-:Y:S02]  /*b7f0*/  F2FP.BF16.F32.PACK_AB R122, R125, R124 ;  /* 0x0000007c7d7a723e */ /* 0x020fe400000010ff */
[----:B--2---:R-:W-:Y:S01]  /*b800*/  F2FP.BF16.F32.PACK_AB R123, R127, R126 ;  /* 0x0000007e7f7b723e */ /* 0x004fe200000010ff */
[----:B---3--:R-:W-:Y:S04]  /*b810*/  STSM.16.M88.4 [R2], R100 ;  /* 0x0000006402007844 */ /* 0x008fe80000000200 */
[----:B------:R-:W-:Y:S04]  /*b820*/  STSM.16.M88.4 [R2+0x8000], R92 ;  /* 0x0080005c02007844 */ /* 0x000fe80000000200 */
        /* <DEDUP_REMOVED lines=14> */
[----:B------:R1:W-:Y:S04]  /*b910*/  STSM.16.M88.4 [R3], R60 ;  /* 0x0000003c03007844 */ /* 0x0003e80000000200 */
[----:B------:R-:W-:Y:S04]  /*b920*/  STSM.16.M88.4 [R3+0x8000], R52 ;  /* 0x0080003403007844 */ /* 0x000fe80000000200 */
[----:B-1----:R-:W2:Y:S04]  /*b930*/  LDL.LU R60, [R1+0x420] ;  /* 0x00042000013c7983 */ /* 0x002ea80000300800 */
[----:B------:R-:W2:Y:S04]  /*b940*/  LDL.LU R61, [R1+0x424] ;  /* 0x00042400013d7983 */ /* 0x000ea80000300800 */
[----:B------:R-:W2:Y:S04]  /*b950*/  LDL.LU R62, [R1+0x428] ;  /* 0x00042800013e7983 */ /* 0x000ea80000300800 */
[----:B------:R-:W2:Y:S04]  /*b960*/  LDL.LU R63, [R1+0x42c] ;  /* 0x00042c00013f7983 */ /* 0x000ea80000300800 */
[----:B------:R-:W3:Y:S04]  /*b970*/  LDL.LU R68, [R1+0x460] ;  /* 0x0004600001447983 */ /* 0x000ee80000300800 */
[----:B------:R-:W3:Y:S04]  /*b980*/  LDL.LU R69, [R1+0x464] ;  /* 0x0004640001457983 */ /* 0x000ee80000300800 */
[----:B------:R-:W3:Y:S04]  /*b990*/  LDL.LU R70, [R1+0x468] ;  /* 0x0004680001467983 */ /* 0x000ee80000300800 */
[----:B------:R-:W3:Y:S04]  /*b9a0*/  LDL.LU R71, [R1+0x46c] ;  /* 0x00046c0001477983 */ /* 0x000ee80000300800 */
[----:B------:R-:W4:Y:S04]  /*b9b0*/  LDL.LU R84, [R1+0x630] ;  /* 0x0006300001547983 */ /* 0x000f280000300800 */
[----:B------:R-:W4:Y:S04]  /*b9c0*/  LDL.LU R85, [R1+0x634] ;  /* 0x0006340001557983 */ /* 0x000f280000300800 */
[----:B------:R-:W4:Y:S04]  /*b9d0*/  LDL.LU R86, [R1+0x638] ;  /* 0x0006380001567983 */ /* 0x000f280000300800 */
[----:B------:R-:W4:Y:S04]  /*b9e0*/  LDL.LU R87, [R1+0x63c] ;  /* 0x00063c0001577983 */ /* 0x000f280000300800 */
[----:B------:R-:W5:Y:S04]  /*b9f0*/  LDL.LU R76, [R1+0x4a0] ;  /* 0x0004a000014c7983 */ /* 0x000f680000300800 */
[----:B------:R-:W-:Y:S04]  /*ba00*/  STSM.16.M88.4 [R3+0x10000], R44 ;  /* 0x0100002c03007844 */ /* 0x000fe80000000200 */
[----:B------:R-:W5:Y:S04]  /*ba10*/  LDL.LU R77, [R1+0x4a4] ;  /* 0x0004a400014d7983 */ /* 0x000f680000300800 */
[----:B------:R-:W-:Y:S04]  /*ba20*/  STSM.16.M88.4 [R3+0x18000], R36 ;  /* 0x0180002403007844 */ /* 0x000fe80000000200 */
[----:B------:R-:W5:Y:S04]  /*ba30*/  LDL.LU R78, [R1+0x4a8] ;  /* 0x0004a800014e7983 */ /* 0x000f680000300800 */
[----:B------:R1:W-:Y:S04]  /*ba40*/  STSM.16.M88.4 [R3+0x2000], R28 ;  /* 0x0020001c03007844 */ /* 0x0003e80000000200 */
[----:B------:R-:W5:Y:S04]  /*ba50*/  LDL.LU R79, [R1+0x4ac] ;  /* 0x0004ac00014f7983 */ /* 0x000f680000300800 */
[----:B-1----:R-:W2:Y:S04]  /*ba60*/  LDL.LU R28, [R1+0x410] ;  /* 0x00041000011c7983 */ /* 0x002ea80000300800 */
        /* <DEDUP_REMOVED lines=15> */
[----:B------:R-:W-:-:S03]  /*bb60*/  LOP3.LUT R8, R0, 0x40, RZ, 0x3c, !PT ;  /* 0x0000004000087812 */ /* 0x000fc600078e3cff */
[----:B------:R-:W-:Y:S01]  /*bb70*/  STSM.16.M88.4 [R3+0xa000], R224 ;  /* 0x00a000e003007844 */ /* 0x000fe20000000200 */
[----:B------:R-:W-:-:S03]  /*bb80*/  F2FP.BF16.F32.PACK_AB R128, R129, R128 ;  /* 0x000000808180723e */ /* 0x000fc600000010ff */
[----:B------:R-:W-:Y:S01]  /*bb90*/  STSM.16.M88.4 [R3+0x12000], R192 ;  /* 0x012000c003007844 */ /* 0x000fe20000000200 */
[----:B------:R-:W-:-:S03]  /*bba0*/  F2FP.BF16.F32.PACK_AB R129, R131, R130 ;  /* 0x000000828381723e */ /* 0x000fc600000010ff */
[----:B------:R-:W-:Y:S01]  /*bbb0*/  STSM.16.M88.4 [R3+0x1a000], R160 ;  /* 0x01a000a003007844 */ /* 0x000fe20000000200 */
[----:B------:R-:W-:-:S03]  /*bbc0*/  F2FP.BF16.F32.PACK_AB R130, R133, R132 ;  /* 0x000000848582723e */ /* 0x000fc600000010ff */
[----:B------:R-:W-:Y:S01]  /*bbd0*/  STSM.16.M88.4 [R3+0x4000], R4 ;  /* 0x0040000403007844 */ /* 0x000fe20000000200 */
[----:B------:R-:W-:Y:S01]  /*bbe0*/  F2FP.BF16.F32.PACK_AB R131, R135, R134 ;  /* 0x000000868783723e */ /* 0x000fe200000010ff */
[----:B------:R-:W-:Y:S02]  /*bbf0*/  VIADD R8, R8, UR42 ;  /* 0x0000002a08087c36 */ /* 0x000fe40008000000 */
[----:B------:R-:W-:Y:S04]  /*bc00*/  STSM.16.M88.4 [R3+0xc000], R164 ;  /* 0x00c000a403007844 */ /* 0x000fe80000000200 */
[----:B------:R-:W-:Y:S04]  /*bc10*/  STSM.16.M88.4 [R3+0x14000], R196 ;  /* 0x014000c403007844 */ /* 0x000fe80000000200 */
[----:B------:R-:W-:Y:S04]  /*bc20*/  STSM.16.M88.4 [R3+0x1c000], R228 ;  /* 0x01c000e403007844 */ /* 0x000fe80000000200 */
[----:B------:R-:W-:Y:S04]  /*bc30*/  STSM.16.M88.4 [R3+0x6000], R32 ;  /* 0x0060002003007844 */ /* 0x000fe80000000200 */
[----:B------:R-:W-:Y:S04]  /*bc40*/  STSM.16.M88.4 [R3+0xe000], R64 ;  /* 0x00e0004003007844 */ /* 0x000fe80000000200 */
[----:B------:R-:W-:Y:S04]  /*bc50*/  STSM.16.M88.4 [R3+0x16000], R96 ;  /* 0x0160006003007844 */ /* 0x000fe80000000200 */
[----:B------:R-:W-:Y:S01]  /*bc60*/  STSM.16.M88.4 [R3+0x1e000], R128 ;  /* 0x01e0008003007844 */ /* 0x000fe20000000200 */
[----:B------:R-:W-:-:S02]  /*bc70*/  LOP3.LUT R0, R0, 0x60, RZ, 0x3c, !PT ;  /* 0x0000006000007812 */ /* 0x000fc400078e3cff */
[----:B------:R-:W-:Y:S02]  /*bc80*/  F2FP.BF16.F32.PACK_AB R104, R105, R104 ;  /* 0x000000686968723e */ /* 0x000fe400000010ff */
[----:B------:R-:W-:Y:S02]  /*bc90*/  F2FP.BF16.F32.PACK_AB R105, R107, R106 ;  /* 0x0000006a6b69723e */ /* 0x000fe400000010ff */
[----:B------:R-:W-:Y:S02]  /*bca0*/  F2FP.BF16.F32.PACK_AB R136, R137, R136 ;  /* 0x000000888988723e */ /* 0x000fe400000010ff */
[----:B------:R-:W-:Y:S02]  /*bcb0*/  F2FP.BF16.F32.PACK_AB R106, R109, R108 ;  /* 0x0000006c6d6a723e */ /* 0x000fe400000010ff */
[----:B------:R-:W-:Y:S02]  /*bcc0*/  F2FP.BF16.F32.PACK_AB R107, R111, R110 ;  /* 0x0000006e6f6b723e */ /* 0x000fe400000010ff */
[----:B------:R-:W-:Y:S01]  /*bcd0*/  F2FP.BF16.F32.PACK_AB R137, R139, R138 ;  /* 0x0000008a8b89723e */ /* 0x000fe200000010ff */
[----:B------:R-:W-:Y:S01]  /*bce0*/  VIADD R0, R0, UR42 ;  /* 0x0000002a00007c36 */ /* 0x000fe20008000000 */
        /* <DEDUP_REMOVED lines=10> */
[----:B------:R-:W-:-:S04]  /*bd90*/  SHF.R.U32.HI R252, RZ, 0x5, R252 ;  /* 0x00000005fffc7819 */ /* 0x000fc800000116fc */
[----:B------:R-:W-:Y:S01]  /*bda0*/  R2UR UR12, R252 ;  /* 0x00000000fc0c72ca */ /* 0x000fe200000e0000 */
[----:B------:R-:W-:-:S12]  /*bdb0*/  UMOV UR14, UR19 ;  /* 0x00000013000e7c82 */ /* 0x000fd80008000000 */
[----:B------:R-:W-:-:S04]  /*bdc0*/  ULOP3.LUT UR12, UR12, 0x3, URZ, 0xc0, !UPT ;  /* 0x000000030c0c7892 */ /* 0x000fc8000f8ec03f */
[----:B------:R-:W-:Y:S02]  /*bdd0*/  ULEA UR13, UR12, UR15, 0x6 ;  /* 0x0000000f0c0d7291 */ /* 0x000fe4000f8e303f */
[----:B------:R-:W-:Y:S01]  /*bde0*/  ULEA UR12, UR12, UR42, 0xf ;  /* 0x0000002a0c0c7291 */ /* 0x000fe2000f8e783f */
[----:B----4-:R-:W-:Y:S04]  /*bdf0*/  STSM.16.M88.4 [R8], R84 ;  /* 0x0000005408007844 */ /* 0x010fe80000000200 */
[----:B-----5:R-:W-:Y:S04]  /*be00*/  STSM.16.M88.4 [R8+0x8000], R76 ;  /* 0x0080004c08007844 */ /* 0x020fe80000000200 */
[----:B---3--:R-:W-:Y:S04]  /*be10*/  STSM.16.M88.4 [R8+0x10000], R68 ;  /* 0x0100004408007844 */ /* 0x008fe80000000200 */
[----:B--2---:R-:W-:Y:S04]  /*be20*/  STSM.16.M88.4 [R8+0x18000], R60 ;  /* 0x0180003c08007844 */ /* 0x004fe80000000200 */
        /* <DEDUP_REMOVED lines=12> */
[----:B------:R-:W-:Y:S04]  /*bef0*/  STSM.16.M88.4 [R0], R52 ;  /* 0x0000003400007844 */ /* 0x000fe80000000200 */
        /* <DEDUP_REMOVED lines=14> */
[----:B------:R-:W-:Y:S01]  /*bfe0*/  STSM.16.M88.4 [R0+0x1e000], R144 ;  /* 0x01e0009000007844 */ /* 0x000fe20000000200 */
[----:B------:R1:W-:Y:S06]  /*bff0*/  MEMBAR.ALL.CTA ;  /* 0x0000000000007992 */ /* 0x0003ec0000008000 */
[----:B-1----:R-:W1:Y:S02]  /*c000*/  FENCE.VIEW.ASYNC.S ;  /* 0x00000000000073c6 */ /* 0x002e640000000000 */
[----:B-1----:R-:W-:Y:S06]  /*c010*/  BAR.SYNC.DEFER_BLOCKING 0x0 ;  /* 0x0000000000007b1d */ /* 0x002fec0000010000 */
[----:B------:R1:W-:Y:S01]  /*c020*/  UTMASTG.2D [UR12], [UR10] ;  /* 0x0000000c0a0073b5 */ /* 0x0003e20008008000 */
[----:B------:R0:W-:Y:S01]  /*c030*/  UTMACMDFLUSH ;  /* 0x00000000000079b7 */ /* 0x0001e20000000000 */
[----:B------:R-:W-:-:S04]  /*c040*/  DEPBAR.LE SB0, 0x0 ;  /* 0x000080000000791a */ /* 0x000fc80000000000 */
[----:B------:R-:W-:Y:S01]  /*c050*/  BAR.SYNC.DEFER_BLOCKING 0x0 ;  /* 0x0000000000007b1d */ /* 0x000fe20000010000 */
[----:B------:R-:W-:-:S05]  /*c060*/  ELECT P0, URZ, PT ;  /* 0x00000000003f782f */ /* 0x000fca0003800000 */
[----:B-1----:R-:W-:Y:S08]  /*c070*/  EXIT ;  /* 0x000000000000794d */ /* 0x002ff00003800000 */
.L_x_48:
[----:B------:R-:W1:Y:S02]  /*c080*/  SYNCS.PHASECHK.TRANS64.TRYWAIT P0, [UR24+0x20000], R0 ;  /* 0x02000000ff0075a7 */ /* 0x000e640008000158 */
[----:B-1----:R-:W-:Y:S05]  /*c090*/  @!P0 BRA `(.L_x_48) ;  /* 0xfffffffc00f88947 */ /* 0x002fea000383ffff */
[----:B------:R-:W-:Y:S05]  /*c0a0*/  BRA `(.L_x_50) ;  /* 0xffffff8c00607947 */ /* 0x000fea000383ffff */
.L_x_51:
[----:B------:R-:W-:-:S00]  /*c0b0*/  BRA `(.L_x_51) ;  /* 0xfffffffc00fc7947 */ /* 0x000fc0000383ffff */
[----:B------:R-:W-:-:S00]  /*c0c0*/  NOP ;  /* 0x0000000000007918 */ /* 0x000fc00000000000 */
        /* <DEDUP_REMOVED lines=11> */
.L_x_52:


//--------------------- .nv.shared.gluon_wgmma    --------------------------
	.section	.nv.shared.gluon_wgmma,"aw",@nobits
	.sectionflags	@""
	.align	16
	.zero		1024


//--------------------- .nv.shared.reserved.0     --------------------------
	.section	.nv.shared.reserved.0,"aw",@nobits
	.weak		__nv_reservedSMEM_offset_0_alias
	.size		__nv_reservedSMEM_offset_0_alias, 0, 0
	.other		__nv_reservedSMEM_offset_0_alias,@"STO_CUDA_RESERVED_SHARED STV_DEFAULT"
__nv_reservedSMEM_offset_0_alias:
	.zero		0


//--------------------- .nv.constant0.gluon_wgmma --------------------------
	.section	.nv.constant0.gluon_wgmma,"a",@progbits
	.sectionflags	@""
	.align	4
.nv.constant0.gluon_wgmma:
	.zero		608


//--------------------- SYMBOLS --------------------------

	.type		.nv.reservedSmem.offset0,@object
	.size		.nv.reservedSmem.offset0,0x4
